def matmul_kernel(
    a_ptr,
    b_ptr,
    c_ptr,
    M,
    N,
    K,
    stride_am,
    stride_ak,
    stride_bk,
    stride_bn,
    stride_cm,
    stride_cn,
    BLOCK_M: tl.constexpr,
    BLOCK_N: tl.constexpr,
    BLOCK_K: tl.constexpr,
    GROUP_M: tl.constexpr,
):
    pid = tl.program_id(axis=0)
    num_pid_m = tl.cdiv(M, BLOCK_M)
    num_pid_n = tl.cdiv(N, BLOCK_N)
    num_pid_in_group = GROUP_M * num_pid_n
    group_id = pid // num_pid_in_group
    first_pid_m = group_id * GROUP_M
    group_size_m = min(num_pid_m - first_pid_m, GROUP_M)
    pid_m = first_pid_m + ((pid % num_pid_in_group) % group_size_m)
    pid_n = (pid % num_pid_in_group) // group_size_m

    offs_am = (pid_m * BLOCK_M + tl.arange(0, BLOCK_M)) % M
    offs_bn = (pid_n * BLOCK_N + tl.arange(0, BLOCK_N)) % N
    offs_k = tl.arange(0, BLOCK_K)
    a_ptrs = a_ptr + offs_am[:, None] * stride_am + offs_k[None, :] * stride_ak
    b_ptrs = b_ptr + offs_k[:, None] * stride_bk + offs_bn[None, :] * stride_bn

    acc = tl.zeros((BLOCK_M, BLOCK_N), dtype=tl.float32)
    for kk in range(0, tl.cdiv(K, BLOCK_K)):
        a = tl.load(a_ptrs, mask=offs_k[None, :] < K - kk * BLOCK_K, other=0.0)
        b = tl.load(b_ptrs, mask=offs_k[:, None] < K - kk * BLOCK_K, other=0.0)
        acc = tl.dot(a, b, acc)
        a_ptrs += BLOCK_K * stride_ak
        b_ptrs += BLOCK_K * stride_bk

    c = acc.to(c_ptr.dtype.element_ty)
    offs_cm = pid_m * BLOCK_M + tl.arange(0, BLOCK_M)
    offs_cn = pid_n * BLOCK_N + tl.arange(0, BLOCK_N)
    c_ptrs = c_ptr + offs_cm[:, None] * stride_cm + offs_cn[None, :] * stride_cn
    mask = (offs_cm[:, None] < M) & (offs_cn[None, :] < N)
    tl.store(c_ptrs, c, mask=mask)

# config = {"BLOCK_K": 32, "BLOCK_M": 256, "BLOCK_N": 64, "GROUP_M": 1, "arch": "sm_100", "dtype": "bf16", "num_ctas": 1, "num_stages": 3, "num_warps": 4}
# arch = sm_100


// ===== COMPILED SASS (sm_100a) =====

	.target	sm_100a

	.elftype	@"ET_EXEC"


//--------------------- .note.nv.tkinfo           --------------------------
	.section	.note.nv.tkinfo,"",@"SHT_NOTE"
	.sectionflags	@"SHF_NOTE_NV_TKINFO"
	.tkinfo
        /*0018*/ 	.word	0x00000081
        /*0030*/ 	.string	""
        /*0030*/ 	.string	"ptxas-blackwell"
        /*0030*/ 	.string	"Cuda compilation tools, release 12.9, V12.9.86"
        /*0030*/ 	.string	"Build cuda_12.9.r12.9/compiler.36037853_0"
        /*0030*/ 	.string	"-v  -suppress-debug-info  -lineinfo  -arch sm_100a "



//--------------------- .note.nv.cuver            --------------------------
	.section	.note.nv.cuver,"",@"SHT_NOTE"
	.sectionflags	@"SHF_NOTE_NV_CUVER"
        /*0018*/ 	.short	0x0001
        /*001a*/ 	.short	0x0064
        /*001c*/ 	.short	0x0001
        /*001e*/ 	.short	0x0000
        /*0020*/ 	.short	0x0001
        /*0022*/ 	.short	0x0000


//--------------------- .nv.info                  --------------------------
	.section	.nv.info,"",@"SHT_CUDA_INFO"
	.align	4


	//----- nvinfo : EIATTR_REGCOUNT
	.align		4
        /*0000*/ 	.byte	0x04, 0x2f
        /*0002*/ 	.short	(.L_4 - .L_3)
	.align		4
.L_3:
        /*0004*/ 	.word	index@(matmul_kernel)
        /*0008*/ 	.word	0x000000fe


	//----- nvinfo : EIATTR_FRAME_SIZE
	.align		4
.L_4:
        /*000c*/ 	.byte	0x04, 0x11
        /*000e*/ 	.short	(.L_6 - .L_5)
	.align		4
.L_5:
        /*0010*/ 	.word	index@($__internal_2_$__cuda_sm10x_tcgen05_guardrail_trap_unallocated_columns_being_dealloced)
        /*0014*/ 	.word	0x00000000


	//----- nvinfo : EIATTR_FRAME_SIZE
	.align		4
.L_6:
        /*0018*/ 	.byte	0x04, 0x11
        /*001a*/ 	.short	(.L_8 - .L_7)
	.align		4
.L_7:
        /*001c*/ 	.word	index@($__internal_1_$__cuda_sm10x_tcgen05_guardrail_trap_phase_invalid_during_alloc)
        /*0020*/ 	.word	0x00000000


	//----- nvinfo : EIATTR_FRAME_SIZE
	.align		4
.L_8:
        /*0024*/ 	.byte	0x04, 0x11
        /*0026*/ 	.short	(.L_10 - .L_9)
	.align		4
.L_9:
        /*0028*/ 	.word	index@($__internal_0_$__cuda_sm10x_tcgen05_guardrail_trap_col_being_dealloced_not_returned_by_alloc)
        /*002c*/ 	.word	0x00000000


	//----- nvinfo : EIATTR_FRAME_SIZE
	.align		4
.L_10:
        /*0030*/ 	.byte	0x04, 0x11
        /*0032*/ 	.short	(.L_12 - .L_11)
	.align		4
.L_11:
        /*0034*/ 	.word	index@(matmul_kernel)
        /*0038*/ 	.word	0x00000000


	//----- nvinfo : EIATTR_MIN_STACK_SIZE
	.align		4
.L_12:
        /*003c*/ 	.byte	0x04, 0x12
        /*003e*/ 	.short	(.L_14 - .L_13)
	.align		4
.L_13:
        /*0040*/ 	.word	index@(matmul_kernel)
        /*0044*/ 	.word	0x00000000
.L_14:


//--------------------- .nv.info.matmul_kernel    --------------------------
	.section	.nv.info.matmul_kernel,"",@"SHT_CUDA_INFO"
	.sectionflags	@""
	.align	4


	//----- nvinfo : EIATTR_CUDA_API_VERSION
	.align		4
        /*0000*/ 	.byte	0x04, 0x37
        /*0002*/ 	.short	(.L_16 - .L_15)
.L_15:
        /*0004*/ 	.word	0x00000081


	//----- nvinfo : EIATTR_KPARAM_INFO
	.align		4
.L_16:
        /*0008*/ 	.byte	0x04, 0x17
        /*000a*/ 	.short	(.L_18 - .L_17)
.L_17:
        /*000c*/ 	.word	0x00000000
        /*0010*/ 	.short	0x000d
        /*0012*/ 	.short	0x0048
        /*0014*/ 	.byte	0x00, 0xf4, 0x21, 0x00


	//----- nvinfo : EIATTR_KPARAM_INFO
	.align		4
.L_18:
        /*0018*/ 	.byte	0x04, 0x17
        /*001a*/ 	.short	(.L_20 - .L_19)
.L_19:
        /*001c*/ 	.word	0x00000000
        /*0020*/ 	.short	0x000c
        /*0022*/ 	.short	0x0040
        /*0024*/ 	.byte	0x00, 0xf4, 0x21, 0x00


	//----- nvinfo : EIATTR_KPARAM_INFO
	.align		4
.L_20:
        /*0028*/ 	.byte	0x04, 0x17
        /*002a*/ 	.short	(.L_22 - .L_21)
.L_21:
        /*002c*/ 	.word	0x00000000
        /*0030*/ 	.short	0x000b
        /*0032*/ 	.short	0x0038
        /*0034*/ 	.byte	0x00, 0xf0, 0x11, 0x00


	//----- nvinfo : EIATTR_KPARAM_INFO
	.align		4
.L_22:
        /*0038*/ 	.byte	0x04, 0x17
        /*003a*/ 	.short	(.L_24 - .L_23)
.L_23:
        /*003c*/ 	.word	0x00000000
        /*0040*/ 	.short	0x000a
        /*0042*/ 	.short	0x0034
        /*0044*/ 	.byte	0x00, 0xf0, 0x11, 0x00


	//----- nvinfo : EIATTR_KPARAM_INFO
	.align		4
.L_24:
        /*0048*/ 	.byte	0x04, 0x17
        /*004a*/ 	.short	(.L_26 - .L_25)
.L_25:
        /*004c*/ 	.word	0x00000000
        /*0050*/ 	.short	0x0009
        /*0052*/ 	.short	0x0030
        /*0054*/ 	.byte	0x00, 0xf0, 0x11, 0x00


	//----- nvinfo : EIATTR_KPARAM_INFO
	.align		4
.L_26:
        /*0058*/ 	.byte	0x04, 0x17
        /*005a*/ 	.short	(.L_28 - .L_27)
.L_27:
        /*005c*/ 	.word	0x00000000
        /*0060*/ 	.short	0x0008
        /*0062*/ 	.short	0x002c
        /*0064*/ 	.byte	0x00, 0xf0, 0x11, 0x00


	//----- nvinfo : EIATTR_KPARAM_INFO
	.align		4
.L_28:
        /*0068*/ 	.byte	0x04, 0x17
        /*006a*/ 	.short	(.L_30 - .L_29)
.L_29:
        /*006c*/ 	.word	0x00000000
        /*0070*/ 	.short	0x0007
        /*0072*/ 	.short	0x0028
        /*0074*/ 	.byte	0x00, 0xf0, 0x11, 0x00


	//----- nvinfo : EIATTR_KPARAM_INFO
	.align		4
.L_30:
        /*0078*/ 	.byte	0x04, 0x17
        /*007a*/ 	.short	(.L_32 - .L_31)
.L_31:
        /*007c*/ 	.word	0x00000000
        /*0080*/ 	.short	0x0006
        /*0082*/ 	.short	0x0024
        /*0084*/ 	.byte	0x00, 0xf0, 0x11, 0x00


	//----- nvinfo : EIATTR_KPARAM_INFO
	.align		4
.L_32:
        /*0088*/ 	.byte	0x04, 0x17
        /*008a*/ 	.short	(.L_34 - .L_33)
.L_33:
        /*008c*/ 	.word	0x00000000
        /*0090*/ 	.short	0x0005
        /*0092*/ 	.short	0x0020
        /*0094*/ 	.byte	0x00, 0xf0, 0x11, 0x00


	//----- nvinfo : EIATTR_KPARAM_INFO
	.align		4
.L_34:
        /*0098*/ 	.byte	0x04, 0x17
        /*009a*/ 	.short	(.L_36 - .L_35)
.L_35:
        /*009c*/ 	.word	0x00000000
        /*00a0*/ 	.short	0x0004
        /*00a2*/ 	.short	0x001c
        /*00a4*/ 	.byte	0x00, 0xf0, 0x11, 0x00


	//----- nvinfo : EIATTR_KPARAM_INFO
	.align		4
.L_36:
        /*00a8*/ 	.byte	0x04, 0x17
        /*00aa*/ 	.short	(.L_38 - .L_37)
.L_37:
        /*00ac*/ 	.word	0x00000000
        /*00b0*/ 	.short	0x0003
        /*00b2*/ 	.short	0x0018
        /*00b4*/ 	.byte	0x00, 0xf0, 0x11, 0x00


	//----- nvinfo : EIATTR_KPARAM_INFO
	.align		4
.L_38:
        /*00b8*/ 	.byte	0x04, 0x17
        /*00ba*/ 	.short	(.L_40 - .L_39)
.L_39:
        /*00bc*/ 	.word	0x00000000
        /*00c0*/ 	.short	0x0002
        /*00c2*/ 	.short	0x0010
        /*00c4*/ 	.byte	0x00, 0xf4, 0x21, 0x00


	//----- nvinfo : EIATTR_KPARAM_INFO
	.align		4
.L_40:
        /*00c8*/ 	.byte	0x04, 0x17
        /*00ca*/ 	.short	(.L_42 - .L_41)
.L_41:
        /*00cc*/ 	.word	0x00000000
        /*00d0*/ 	.short	0x0001
        /*00d2*/ 	.short	0x0008
        /*00d4*/ 	.byte	0x00, 0xf4, 0x21, 0x00


	//----- nvinfo : EIATTR_KPARAM_INFO
	.align		4
.L_42:
        /*00d8*/ 	.byte	0x04, 0x17
        /*00da*/ 	.short	(.L_44 - .L_43)
.L_43:
        /*00dc*/ 	.word	0x00000000
        /*00e0*/ 	.short	0x0000
        /*00e2*/ 	.short	0x0000
        /*00e4*/ 	.byte	0x00, 0xf4, 0x21, 0x00


	//----- nvinfo : EIATTR_AT_ENTRY_FRAGMENTS
	.align		4
.L_44:
        /*00e8*/ 	.byte	0x04, 0x4f
        /*00ea*/ 	.short	(.L_46 - .L_45)


	//   ....[0]....
.L_45:
        /*00ec*/ 	.word	0x00000004


	//----- nvinfo : EIATTR_RESERVED_SMEM_USED
	.align		4
.L_46:
        /*00f0*/ 	.byte	0x01, 0x41
	.zero		2


	//----- nvinfo : EIATTR_SPARSE_MMA_MASK
	.align		4
        /*00f4*/ 	.byte	0x03, 0x50
        /*00f6*/ 	.short	0x0000


	//----- nvinfo : EIATTR_TCGEN05_1CTA_USED
	.align		4
        /*00f8*/ 	.byte	0x01, 0x51
	.zero		2


	//----- nvinfo : EIATTR_MAXREG_COUNT
	.align		4
        /*00fc*/ 	.byte	0x03, 0x1b
        /*00fe*/ 	.short	0x00ff


	//----- nvinfo : EIATTR_NUM_BARRIERS
	.align		4
        /*0100*/ 	.byte	0x02, 0x4c
        /*0102*/ 	.byte	0x01
	.zero		1


	//----- nvinfo : EIATTR_INT_WARP_WIDE_INSTR_OFFSETS
	.align		4
        /*0104*/ 	.byte	0x04, 0x31
        /*0106*/ 	.short	(.L_48 - .L_47)


	//   ....[0]....
.L_47:
        /*0108*/ 	.word	0x00001df0


	//   ....[1]....
        /*010c*/ 	.word	0x00001e00


	//   ....[2]....
        /*0110*/ 	.word	0x00003180


	//   ....[3]....
        /*0114*/ 	.word	0x000087c0


	//   ....[4]....
        /*0118*/ 	.word	0x00008810


	//----- nvinfo : EIATTR_COOP_GROUP_MASK_REGIDS
	.align		4
.L_48:
        /*011c*/ 	.byte	0x04, 0x29
        /*011e*/ 	.short	(.L_50 - .L_49)


	//   ....[0]....
.L_49:
        /*0120*/ 	.word	0xffffffff


	//   ....[1]....
        /*0124*/ 	.word	0xffffffff


	//   ....[2]....
        /*0128*/ 	.word	0xffffffff


	//   ....[3]....
        /*012c*/ 	.word	0xffffffff


	//----- nvinfo : EIATTR_COOP_GROUP_INSTR_OFFSETS
	.align		4
.L_50:
        /*0130*/ 	.byte	0x04, 0x28
        /*0132*/ 	.short	(.L_52 - .L_51)


	//   ....[0]....
.L_51:
        /*0134*/ 	.word	0x00000070


	//   ....[1]....
        /*0138*/ 	.word	0x00000330


	//   ....[2]....
        /*013c*/ 	.word	0x00008650


	//   ....[3]....
        /*0140*/ 	.word	0x000088c0


	//----- nvinfo : EIATTR_VRC_CTA_INIT_COUNT
	.align		4
.L_52:
        /*0144*/ 	.byte	0x02, 0x4a
        /*0146*/ 	.byte	0x80
	.zero		1


	//----- nvinfo : EIATTR_MBARRIER_INSTR_OFFSETS
	.align		4
        /*0148*/ 	.byte	0x04, 0x39
        /*014a*/ 	.short	(.L_54 - .L_53)


	//   ....[0]....
.L_53:
        /*014c*/ 	.word	0x00001ff0
        /*0150*/ 	.word	0x000000ff
        /*0154*/ 	.word	0x00000000
        /*0158*/ 	.short	0x0100
        /*015a*/ 	.byte	0x0b
	.zero		1


	//   ....[1]....
        /*015c*/ 	.word	0x000031d0
        /*0160*/ 	.word	0x000000ff
        /*0164*/ 	.word	0x0000a008
        /*0168*/ 	.short	0x0100
        /*016a*/ 	.byte	0x09
	.zero		1


	//   ....[2]....
        /*016c*/ 	.word	0x00004050
        /*0170*/ 	.word	0x000000ff
        /*0174*/ 	.word	0x00000000
        /*0178*/ 	.short	0x010a
        /*017a*/ 	.byte	0x0b
	.zero		1


	//   ....[3]....
        /*017c*/ 	.word	0x00005910
        /*0180*/ 	.word	0x000000ff
        /*0184*/ 	.word	0x00000000
        /*0188*/ 	.short	0x010a
        /*018a*/ 	.byte	0x0b
	.zero		1


	//   ....[4]....
        /*018c*/ 	.word	0x000059a0
        /*0190*/ 	.word	0x000000ff
        /*0194*/ 	.word	0x0000a000
        /*0198*/ 	.short	0x0108
        /*019a*/ 	.byte	0x09
	.zero		1


	//   ....[5]....
        /*019c*/ 	.word	0x00005a50
        /*01a0*/ 	.word	0x000000ff
        /*01a4*/ 	.word	0x0000a008
        /*01a8*/ 	.short	0x0108
        /*01aa*/ 	.byte	0x09
	.zero		1


	//   ....[6]....
        /*01ac*/ 	.word	0x000088e0
        /*01b0*/ 	.word	0x000000ff
        /*01b4*/ 	.word	0x00000000
        /*01b8*/ 	.short	0x010a
        /*01ba*/ 	.byte	0x0b
	.zero		1


	//   ....[7]....
        /*01bc*/ 	.word	0x00008910
        /*01c0*/ 	.word	0x000000ff
        /*01c4*/ 	.word	0x00000000
        /*01c8*/ 	.short	0x010a
        /*01ca*/ 	.byte	0x0b
	.zero		1


	//----- nvinfo : EIATTR_NUM_MBARRIERS
	.align		4
.L_54:
        /*01cc*/ 	.byte	0x03, 0x38
        /*01ce*/ 	.short	0x0002


	//----- nvinfo : EIATTR_EXIT_INSTR_OFFSETS
	.align		4
        /*01d0*/ 	.byte	0x04, 0x1c
        /*01d2*/ 	.short	(.L_56 - .L_55)


	//   ....[0]....
.L_55:
        /*01d4*/ 	.word	0x000088d0


	//----- nvinfo : EIATTR_REQNTID
	.align		4
.L_56:
        /*01d8*/ 	.byte	0x04, 0x10
        /*01da*/ 	.short	(.L_58 - .L_57)
.L_57:
        /*01dc*/ 	.word	0x00000080
        /*01e0*/ 	.word	0x00000001
        /*01e4*/ 	.word	0x00000001


	//----- nvinfo : EIATTR_CRS_STACK_SIZE
	.align		4
.L_58:
        /*01e8*/ 	.byte	0x04, 0x1e
        /*01ea*/ 	.short	(.L_60 - .L_59)
.L_59:
        /*01ec*/ 	.word	0x00000000


	//----- nvinfo : EIATTR_CBANK_PARAM_SIZE
	.align		4
.L_60:
        /*01f0*/ 	.byte	0x03, 0x19
        /*01f2*/ 	.short	0x0050


	//----- nvinfo : EIATTR_PARAM_CBANK
	.align		4
        /*01f4*/ 	.byte	0x04, 0x0a
        /*01f6*/ 	.short	(.L_62 - .L_61)
	.align		4
.L_61:
        /*01f8*/ 	.word	index@(.nv.constant0.matmul_kernel)
        /*01fc*/ 	.short	0x0380
        /*01fe*/ 	.short	0x0050


	//----- nvinfo : EIATTR_SW_WAR
	.align		4
.L_62:
        /*0200*/ 	.byte	0x04, 0x36
        /*0202*/ 	.short	(.L_64 - .L_63)
.L_63:
        /*0204*/ 	.word	0x00000008
.L_64:


//--------------------- .nv.compat                --------------------------
	.section	.nv.compat,"",@"SHT_CUDA_COMPAT_INFO"
	.align	4
        /*0000*/ 	.byte	0x02, 0x02, 0x02, 0x00, 0x02, 0x05, 0x05, 0x00, 0x02, 0x03, 0x00, 0x00, 0x02, 0x06, 0x01, 0x00


//--------------------- .nv.callgraph             --------------------------
	.section	.nv.callgraph,"",@"SHT_CUDA_CALLGRAPH"
	.align	4
	.sectionentsize	8
	.align		4
        /*0000*/ 	.word	0x00000000
	.align		4
        /*0004*/ 	.word	0xffffffff
	.align		4
        /*0008*/ 	.word	0x00000000
	.align		4
        /*000c*/ 	.word	0xfffffffe
	.align		4
        /*0010*/ 	.word	0x00000000
	.align		4
        /*0014*/ 	.word	0xfffffffd
	.align		4
        /*0018*/ 	.word	0x00000000
	.align		4
        /*001c*/ 	.word	0xfffffffc


//--------------------- .text.matmul_kernel       --------------------------
	.section	.text.matmul_kernel,"ax",@progbits
	.align	128
        .global         matmul_kernel
        .type           matmul_kernel,@function
        .size           matmul_kernel,(.L_x_20 - matmul_kernel)
        .other          matmul_kernel,@"STO_CUDA_ENTRY STV_DEFAULT"
matmul_kernel:
.text.matmul_kernel:
[----:B------:R-:W0:Y:S01]  /*0000*/  LDC R1, c[0x0][0x37c] ;  /* 0x0000df00ff017b82 */ /* 0x000e220000000800 */
[----:B------:R-:W1:Y:S01]  /*0010*/  S2R R171, SR_TID.X ;  /* 0x0000000000ab7919 */ /* 0x000e620000002100 */
[----:B------:R-:W2:Y:S01]  /*0020*/  LDCU.64 UR22, c[0x0][0x358] ;  /* 0x00006b00ff1677ac */ /* 0x000ea20008000a00 */
[----:B-1----:R-:W-:-:S13]  /*0030*/  ISETP.GE.U32.AND P0, PT, R171, 0x20, PT ;  /* 0x00000020ab00780c */ /* 0x002fda0003f06070 */
[----:B------:R-:W-:Y:S02]  /*0040*/  VOTEU.ANY UP0, P0 ;  /* 0x0000000000ff7886 */ /* 0x000fe40000000100 */
[----:B0-2---:R-:W-:Y:S05]  /*0050*/  BRA.U UP0, `(.L_x_0) ;  /* 0x0000000100b87547 */ /* 0x005fea000b800000 */
[----:B------:R-:W0:Y:S01]  /*0060*/  S2UR UR6, SR_CgaCtaId ;  /* 0x00000000000679c3 */ /* 0x000e220000008800 */
[----:B------:R-:W-:Y:S01]  /*0070*/  NOP ;  /* 0x0000000000007918 */ /* 0x000fe20000000000 */
[----:B------:R-:W-:Y:S02]  /*0080*/  UMOV UR4, 0x40 ;  /* 0x0000004000047882 */ /* 0x000fe40000000000 */
[----:B0-----:R-:W-:-:S09]  /*0090*/  ULEA UR4, UR6, UR4, 0x18 ;  /* 0x0000000406047291 */ /* 0x001fd2000f8ec0ff */
[----:B------:R-:W0:Y:S01]  /*00a0*/  LDS.U8 R0, [UR4] ;  /* 0x00000004ff007984 */ /* 0x000e220008000000 */
[----:B------:R-:W-:Y:S02]  /*00b0*/  UMOV UR4, 0x400 ;  /* 0x0000040000047882 */ /* 0x000fe40000000000 */
[----:B------:R-:W-:Y:S01]  /*00c0*/  ULEA UR4, UR6, UR4, 0x18 ;  /* 0x0000000406047291 */ /* 0x000fe2000f8ec0ff */
[----:B0-----:R-:W-:-:S13]  /*00d0*/  ISETP.NE.AND P0, PT, R0, RZ, PT ;  /* 0x000000ff0000720c */ /* 0x001fda0003f05270 */
[----:B------:R-:W-:Y:S05]  /*00e0*/  @P0 BRA `(.L_x_1) ;  /* 0x00000000007c0947 */ /* 0x000fea0003800000 */
[----:B------:R-:W-:-:S13]  /*00f0*/  ELECT P0, URZ, PT ;  /* 0x0000000000ff782f */ /* 0x000fda0003800000 */
[----:B------:R-:W-:Y:S05]  /*0100*/  @!P0 BRA `(.L_x_2) ;  /* 0x0000000000848947 */ /* 0x000fea0003800000 */
[----:B------:R-:W-:Y:S01]  /*0110*/  UMOV UR5, 0x4 ;  /* 0x0000000400057882 */ /* 0x000fe20000000000 */
[----:B------:R-:W-:Y:S02]  /*0120*/  IMAD.MOV.U32 R4, RZ, RZ, 0x1 ;  /* 0x00000001ff047424 */ /* 0x000fe400078e00ff */
[----:B------:R-:W-:Y:S02]  /*0130*/  IMAD.MOV.U32 R5, RZ, RZ, 0xf ;  /* 0x0000000fff057424 */ /* 0x000fe400078e00ff */
[----:B------:R-:W-:Y:S04]  /*0140*/  DEPBAR.LE SB0, 0x36 ;  /* 0x00008d800000791a */ /* 0x000fe80000000000 */
[----:B------:R-:W0:Y:S02]  /*0150*/  UTCATOMSWS.FIND_AND_SET.ALIGN UP1, UR5, UR5 ;  /* 0x00000005000575e3 */ /* 0x000e240008020800 */
[----:B0-----:R-:W-:-:S04]  /*0160*/  PLOP3.LUT P0, PT, PT, PT, UP1, 0x80, 0x8 ;  /* 0x000000000008781c */ /* 0x001fc80003f0f018 */
[----:B------:R-:W-:-:S04]  /*0170*/  SEL R0, RZ, 0xffffffff, !P0 ;  /* 0xffffffffff007807 */ /* 0x000fc80004000000 */
[----:B------:R-:W-:Y:S01]  /*0180*/  ISETP.NE.AND P0, PT, R0, RZ, PT ;  /* 0x000000ff0000720c */ /* 0x000fe20003f05270 */
[----:B------:R-:W-:-:S12]  /*0190*/  IMAD.U32 R0, RZ, RZ, UR5 ;  /* 0x00000005ff007e24 */ /* 0x000fd8000f8e00ff */
[----:B------:R-:W-:Y:S05]  /*01a0*/  @P0 BRA `(.L_x_3) ;  /* 0x0000000000240947 */ /* 0x000fea0003800000 */
.L_x_4:
[----:B------:R-:W-:Y:S05]  /*01b0*/  NANOSLEEP 0x64 ;  /* 0x000000640000795d */ /* 0x000fea0003800000 */
[----:B------:R-:W-:-:S05]  /*01c0*/  UMOV UR5, 0x4 ;  /* 0x0000000400057882 */ /* 0x000fca0000000000 */
[----:B------:R-:W-:Y:S04]  /*01d0*/  DEPBAR.LE SB0, 0x36 ;  /* 0x00008d800000791a */ /* 0x000fe80000000000 */
[----:B------:R-:W0:Y:S02]  /*01e0*/  UTCATOMSWS.FIND_AND_SET.ALIGN UP1, UR5, UR5 ;  /* 0x00000005000575e3 */ /* 0x000e240008020800 */
[----:B0-----:R-:W-:-:S04]  /*01f0*/  PLOP3.LUT P0, PT, PT, PT, UP1, 0x80, 0x8 ;  /* 0x000000000008781c */ /* 0x001fc80003f0f018 */
[----:B------:R-:W-:-:S04]  /*0200*/  SEL R0, RZ, 0xffffffff, !P0 ;  /* 0xffffffffff007807 */ /* 0x000fc80004000000 */
[----:B------:R-:W-:Y:S01]  /*0210*/  ISETP.NE.AND P0, PT, R0, RZ, PT ;  /* 0x000000ff0000720c */ /* 0x000fe20003f05270 */
[----:B------:R-:W-:-:S12]  /*0220*/  IMAD.U32 R0, RZ, RZ, UR5 ;  /* 0x00000005ff007e24 */ /* 0x000fd8000f8e00ff */
[----:B------:R-:W-:Y:S05]  /*0230*/  @!P0 BRA `(.L_x_4) ;  /* 0xfffffffc00dc8947 */ /* 0x000fea000383ffff */
.L_x_3:
[C---:B------:R-:W-:Y:S01]  /*0240*/  VIADD R3, R0.reuse, 0x10 ;  /* 0x0000001000037836 */ /* 0x040fe20000000000 */
[----:B------:R-:W-:Y:S01]  /*0250*/  UMOV UR5, 0x50 ;  /* 0x0000005000057882 */ /* 0x000fe20000000000 */
[----:B------:R-:W-:Y:S01]  /*0260*/  SHF.L.U32 R2, R5, R0, RZ ;  /* 0x0000000005027219 */ /* 0x000fe200000006ff */
[----:B------:R-:W-:Y:S01]  /*0270*/  ULEA UR5, UR6, UR5, 0x18 ;  /* 0x0000000506057291 */ /* 0x000fe2000f8ec0ff */
[----:B------:R-:W-:Y:S01]  /*0280*/  IMAD.SHL.U32 R0, R0, 0x20, RZ ;  /* 0x0000002000007824 */ /* 0x000fe200078e00ff */
[----:B------:R-:W-:-:S04]  /*0290*/  SHF.L.U32 R3, R4, R3, RZ ;  /* 0x0000000304037219 */ /* 0x000fc800000006ff */
[----:B------:R-:W-:-:S05]  /*02a0*/  LOP3.LUT R2, R3, R2, RZ, 0xfc, !PT ;  /* 0x0000000203027212 */ /* 0x000fca00078efcff */
[----:B------:R0:W-:Y:S04]  /*02b0*/  ATOMS.OR RZ, [UR5], R2 ;  /* 0x00000002ffff798c */ /* 0x0001e8000b000005 */
[----:B------:R0:W-:Y:S01]  /*02c0*/  STS [UR4], R0 ;  /* 0x00000000ff007988 */ /* 0x0001e20008000804 */
[----:B------:R-:W-:Y:S05]  /*02d0*/  BRA `(.L_x_2) ;  /* 0x0000000000107947 */ /* 0x000fea0003800000 */
.L_x_1:
[----:B------:R-:W-:Y:S01]  /*02e0*/  IMAD.MOV.U32 R0, RZ, RZ, -0x1 ;  /* 0xffffffffff007424 */ /* 0x000fe200078e00ff */
[----:B------:R-:W-:-:S04]  /*02f0*/  MOV R2, 0x320 ;  /* 0x0000032000027802 */ /* 0x000fc80000000f00 */
[----:B------:R0:W-:Y:S03]  /*0300*/  STS [UR4], R0 ;  /* 0x00000000ff007988 */ /* 0x0001e60008000804 */
[----:B0-----:R-:W-:Y:S05]  /*0310*/  CALL.REL.NOINC `($__internal_1_$__cuda_sm10x_tcgen05_guardrail_trap_phase_invalid_during_alloc) ;  /* 0x0000008400947944 */ /* 0x001fea0003c00000 */
.L_x_2:
[----:B------:R-:W-:Y:S05]  /*0320*/  WARPSYNC.ALL ;  /* 0x0000000000007948 */ /* 0x000fea0003800000 */
[----:B------:R-:W-:Y:S01]  /*0330*/  NOP ;  /* 0x0000000000007918 */ /* 0x000fe20000000000 */
.L_x_0:
[----:B------:R-:W1:Y:S01]  /*0340*/  LDC.64 R12, c[0x0][0x398] ;  /* 0x0000e600ff0c7b82 */ /* 0x000e620000000a00 */
[----:B------:R-:W2:Y:S01]  /*0350*/  S2R R5, SR_CTAID.X ;  /* 0x0000000000057919 */ /* 0x000ea20000002500 */
[--C-:B------:R-:W-:Y:S01]  /*0360*/  SHF.R.U32.HI R22, RZ, 0x5, R171.reuse ;  /* 0x00000005ff167819 */ /* 0x100fe200000116ab */
[----:B------:R-:W-:Y:S01]  /*0370*/  UMOV UR9, 0x400 ;  /* 0x0000040000097882 */ /* 0x000fe20000000000 */
[----:B------:R-:W-:Y:S01]  /*0380*/  SHF.R.S32.HI R167, RZ, 0x6, R171 ;  /* 0x00000006ffa77819 */ /* 0x000fe200000114ab */
[----:B------:R-:W3:Y:S01]  /*0390*/  LDCU.128 UR16, c[0x0][0x380] ;  /* 0x00007000ff1077ac */ /* 0x000ee20008000c00 */
[----:B------:R-:W-:Y:S02]  /*03a0*/  R2UR UR12, R22 ;  /* 0x00000000160c72ca */ /* 0x000fe400000e0000 */
[----:B------:R-:W-:Y:S01]  /*03b0*/  SGXT R167, R167, 0x1 ;  /* 0x00000001a7a7781a */ /* 0x000fe20000000200 */
[----:B------:R-:W4:Y:S01]  /*03c0*/  S2UR UR5, SR_CgaCtaId ;  /* 0x00000000000579c3 */ /* 0x000f220000008800 */
[----:B------:R-:W-:-:S09]  /*03d0*/  UMOV UR7, 0x1 ;  /* 0x0000000100077882 */ /* 0x000fd20000000000 */
[----:B------:R-:W-:Y:S01]  /*03e0*/  USHF.L.U32 UR4, UR12, 0x15, URZ ;  /* 0x000000150c047899 */ /* 0x000fe200080006ff */
[----:B01----:R-:W-:Y:S01]  /*03f0*/  VIADD R0, R13, 0x3f ;  /* 0x0000003f0d007836 */ /* 0x003fe20000000000 */
[----:B------:R-:W-:Y:S02]  /*0400*/  IABS R28, R13 ;  /* 0x0000000d001c7213 */ /* 0x000fe40000000000 */
[----:B------:R-:W-:Y:S02]  /*0410*/  IABS R25, R12 ;  /* 0x0000000c00197213 */ /* 0x000fe40000000000 */
[----:B------:R-:W-:-:S04]  /*0420*/  SHF.R.S32.HI R3, RZ, 0x1f, R0 ;  /* 0x0000001fff037819 */ /* 0x000fc80000011400 */
[----:B------:R-:W-:Y:S01]  /*0430*/  LEA.HI R3, R3, R0, RZ, 0x6 ;  /* 0x0000000003037211 */ /* 0x000fe200078f30ff */
[----:B----4-:R-:W-:Y:S01]  /*0440*/  ULEA UR9, UR5, UR9, 0x18 ;  /* 0x0000000905097291 */ /* 0x010fe2000f8ec0ff */
[----:B--2---:R-:W-:Y:S01]  /*0450*/  IABS R8, R5 ;  /* 0x0000000500087213 */ /* 0x004fe20000000000 */
[----:B------:R-:W-:Y:S01]  /*0460*/  BAR.SYNC.DEFER_BLOCKING 0x0 ;  /* 0x0000000000007b1d */ /* 0x000fe20000010000 */
[----:B------:R-:W-:Y:S01]  /*0470*/  SHF.R.S32.HI R4, RZ, 0x6, R3 ;  /* 0x00000006ff047819 */ /* 0x000fe20000011403 */
[----:B------:R-:W-:-:S03]  /*0480*/  UIADD3 UR11, UPT, UPT, UR9, 0xa000, URZ ;  /* 0x0000a000090b7890 */ /* 0x000fc6000fffe0ff */
[-C--:B------:R-:W-:Y:S02]  /*0490*/  IABS R7, R4.reuse ;  /* 0x0000000400077213 */ /* 0x080fe40000000000 */
[----:B------:R-:W-:Y:S02]  /*04a0*/  IABS R10, R4 ;  /* 0x00000004000a7213 */ /* 0x000fe40000000000 */
[----:B------:R-:W0:Y:S08]  /*04b0*/  I2F.RP R0, R7 ;  /* 0x0000000700007306 */ /* 0x000e300000209400 */
[----:B0-----:R-:W0:Y:S01]  /*04c0*/  MUFU.RCP R0, R0 ;  /* 0x0000000000007308 */ /* 0x001e220000001000 */
[----:B------:R-:W1:Y:S01]  /*04d0*/  LDS R33, [UR9] ;  /* 0x00000009ff217984 */ /* 0x000e620008000800 */
[----:B0-----:R-:W-:-:S02]  /*04e0*/  VIADD R2, R0, 0xffffffe ;  /* 0x0ffffffe00027836 */ /* 0x001fc40000000000 */
[----:B------:R-:W-:-:S04]  /*04f0*/  IMAD.MOV R0, RZ, RZ, -R10 ;  /* 0x000000ffff007224 */ /* 0x000fc800078e0a0a */
[----:B------:R0:W2:Y:S02]  /*0500*/  F2I.FTZ.U32.TRUNC.NTZ R3, R2 ;  /* 0x0000000200037305 */ /* 0x0000a4000021f000 */
[----:B0-----:R-:W-:Y:S02]  /*0510*/  IMAD.MOV.U32 R2, RZ, RZ, RZ ;  /* 0x000000ffff027224 */ /* 0x001fe400078e00ff */
[----:B--2---:R-:W-:-:S04]  /*0520*/  IMAD.MOV R6, RZ, RZ, -R3 ;  /* 0x000000ffff067224 */ /* 0x004fc800078e0a03 */
[----:B------:R-:W-:Y:S01]  /*0530*/  IMAD R9, R6, R7, RZ ;  /* 0x0000000706097224 */ /* 0x000fe200078e02ff */
[----:B-1----:R-:W-:Y:S01]  /*0540*/  R2UR UR8, R33 ;  /* 0x00000000210872ca */ /* 0x002fe200000e0000 */
[----:B------:R-:W-:Y:S02]  /*0550*/  IMAD.MOV.U32 R6, RZ, RZ, R8 ;  /* 0x000000ffff067224 */ /* 0x000fe400078e0008 */
[----:B------:R-:W-:-:S06]  /*0560*/  IMAD.HI.U32 R3, R3, R9, R2 ;  /* 0x0000000903037227 */ /* 0x000fcc00078e0002 */
[----:B------:R-:W-:-:S04]  /*0570*/  IMAD.HI.U32 R3, R3, R6, RZ ;  /* 0x0000000603037227 */ /* 0x000fc800078e00ff */
[----:B------:R-:W-:Y:S01]  /*0580*/  IMAD R0, R3, R0, R6 ;  /* 0x0000000003007224 */ /* 0x000fe200078e0206 */
[----:B------:R-:W-:Y:S04]  /*0590*/  BAR.SYNC.DEFER_BLOCKING 0x0 ;  /* 0x0000000000007b1d */ /* 0x000fe80000010000 */
[----:B------:R-:W-:-:S13]  /*05a0*/  ISETP.GT.U32.AND P1, PT, R7, R0, PT ;  /* 0x000000000700720c */ /* 0x000fda0003f24070 */
[----:B------:R-:W-:Y:S02]  /*05b0*/  @!P1 IMAD.IADD R0, R0, 0x1, -R7 ;  /* 0x0000000100009824 */ /* 0x000fe400078e0a07 */
[----:B------:R-:W-:Y:S01]  /*05c0*/  @!P1 VIADD R3, R3, 0x1 ;  /* 0x0000000103039836 */ /* 0x000fe20000000000 */
[----:B------:R-:W-:Y:S02]  /*05d0*/  ISETP.NE.AND P1, PT, R4, RZ, PT ;  /* 0x000000ff0400720c */ /* 0x000fe40003f25270 */
[----:B------:R-:W-:Y:S02]  /*05e0*/  ISETP.GE.U32.AND P0, PT, R0, R7, PT ;  /* 0x000000070000720c */ /* 0x000fe40003f06070 */
[----:B------:R-:W-:-:S04]  /*05f0*/  LOP3.LUT R0, R5, R4, RZ, 0x3c, !PT ;  /* 0x0000000405007212 */ /* 0x000fc800078e3cff */
[----:B------:R-:W-:Y:S01]  /*0600*/  ISETP.GE.AND P2, PT, R0, RZ, PT ;  /* 0x000000ff0000720c */ /* 0x000fe20003f46270 */
[----:B------:R-:W-:-:S06]  /*0610*/  VIADD R0, R12, 0xff ;  /* 0x000000ff0c007836 */ /* 0x000fcc0000000000 */
[----:B------:R-:W-:-:S04]  /*0620*/  @P0 VIADD R3, R3, 0x1 ;  /* 0x0000000103030836 */ /* 0x000fc80000000000 */
[----:B------:R-:W-:Y:S01]  /*0630*/  IMAD.MOV.U32 R17, RZ, RZ, R3 ;  /* 0x000000ffff117224 */ /* 0x000fe200078e0003 */
[----:B------:R-:W-:-:S03]  /*0640*/  SHF.R.S32.HI R3, RZ, 0x1f, R0 ;  /* 0x0000001fff037819 */ /* 0x000fc60000011400 */
[----:B------:R-:W-:Y:S01]  /*0650*/  @!P2 IMAD.MOV R17, RZ, RZ, -R17 ;  /* 0x000000ffff11a224 */ /* 0x000fe200078e0a11 */
[----:B------:R-:W-:Y:S02]  /*0660*/  LEA.HI R3, R3, R0, RZ, 0x8 ;  /* 0x0000000003037211 */ /* 0x000fe400078f40ff */
[----:B------:R-:W-:-:S04]  /*0670*/  @!P1 LOP3.LUT R17, RZ, R4, RZ, 0x33, !PT ;  /* 0x00000004ff119212 */ /* 0x000fc800078e33ff */
[----:B------:R-:W-:Y:S01]  /*0680*/  LEA.HI.SX32 R3, R3, -R17, 0x18 ;  /* 0x8000001103037211 */ /* 0x000fe200078fc2ff */
[----:B------:R-:W-:-:S03]  /*0690*/  IMAD.MOV R6, RZ, RZ, -R17 ;  /* 0x000000ffff067224 */ /* 0x000fc600078e0a11 */
[----:B------:R-:W-:Y:S01]  /*06a0*/  VIMNMX R18, PT, PT, R3, 0x1, PT ;  /* 0x0000000103127848 */ /* 0x000fe20003fe0100 */
[----:B------:R-:W-:-:S03]  /*06b0*/  IMAD R19, R4, R6, R5 ;  /* 0x0000000604137224 */ /* 0x000fc600078e0205 */
[-C--:B------:R-:W-:Y:S02]  /*06c0*/  IABS R7, R18.reuse ;  /* 0x0000001200077213 */ /* 0x080fe40000000000 */
[----:B------:R-:W-:Y:S02]  /*06d0*/  IABS R4, R18 ;  /* 0x0000001200047213 */ /* 0x000fe40000000000 */
[----:B------:R-:W0:Y:S03]  /*06e0*/  I2F.RP R0, R7 ;  /* 0x0000000700007306 */ /* 0x000e260000209400 */
[----:B------:R-:W-:-:S05]  /*06f0*/  IMAD.MOV R4, RZ, RZ, -R4 ;  /* 0x000000ffff047224 */ /* 0x000fca00078e0a04 */
[----:B0-----:R-:W0:Y:S02]  /*0700*/  MUFU.RCP R0, R0 ;  /* 0x0000000000007308 */ /* 0x001e240000001000 */
[----:B0-----:R-:W-:Y:S01]  /*0710*/  VIADD R2, R0, 0xffffffe ;  /* 0x0ffffffe00027836 */ /* 0x001fe20000000000 */
[----:B------:R-:W-:-:S05]  /*0720*/  IABS R0, R19 ;  /* 0x0000001300007213 */ /* 0x000fca0000000000 */
[----:B------:R0:W1:Y:S02]  /*0730*/  F2I.FTZ.U32.TRUNC.NTZ R3, R2 ;  /* 0x0000000200037305 */ /* 0x000064000021f000 */
[----:B0-----:R-:W-:Y:S02]  /*0740*/  IMAD.MOV.U32 R2, RZ, RZ, RZ ;  /* 0x000000ffff027224 */ /* 0x001fe400078e00ff */
[----:B-1----:R-:W-:-:S04]  /*0750*/  IMAD.MOV R8, RZ, RZ, -R3 ;  /* 0x000000ffff087224 */ /* 0x002fc800078e0a03 */
[----:B------:R-:W-:-:S04]  /*0760*/  IMAD R5, R8, R7, RZ ;  /* 0x0000000708057224 */ /* 0x000fc800078e02ff */
[----:B------:R-:W-:Y:S02]  /*0770*/  IMAD.HI.U32 R3, R3, R5, R2 ;  /* 0x0000000503037227 */ /* 0x000fe400078e0002 */
[----:B------:R-:W0:Y:S04]  /*0780*/  I2F.RP R2, R28 ;  /* 0x0000001c00027306 */ /* 0x000e280000209400 */
[----:B------:R-:W-:-:S04]  /*0790*/  IMAD.HI.U32 R3, R3, R0, RZ ;  /* 0x0000000003037227 */ /* 0x000fc800078e00ff */
[----:B------:R-:W-:Y:S02]  /*07a0*/  IMAD R0, R3, R4, R0 ;  /* 0x0000000403007224 */ /* 0x000fe400078e0200 */
[----:B------:R-:W-:Y:S03]  /*07b0*/  I2F.RP R4, R25 ;  /* 0x0000001900047306 */ /* 0x000fe60000209400 */
[----:B------:R-:W-:-:S05]  /*07c0*/  ISETP.GT.U32.AND P1, PT, R7, R0, PT ;  /* 0x000000000700720c */ /* 0x000fca0003f24070 */
[----:B0-----:R-:W0:Y:S08]  /*07d0*/  MUFU.RCP R2, R2 ;  /* 0x0000000200027308 */ /* 0x001e300000001000 */
[----:B------:R-:W-:Y:S02]  /*07e0*/  @!P1 IMAD.IADD R0, R0, 0x1, -R7 ;  /* 0x0000000100009824 */ /* 0x000fe400078e0a07 */
[----:B------:R-:W-:Y:S01]  /*07f0*/  @!P1 VIADD R3, R3, 0x1 ;  /* 0x0000000103039836 */ /* 0x000fe20000000000 */
[----:B------:R-:W-:-:S02]  /*0800*/  ISETP.NE.AND P1, PT, R18, RZ, PT ;  /* 0x000000ff1200720c */ /* 0x000fc40003f25270 */
[----:B------:R-:W-:Y:S02]  /*0810*/  ISETP.GE.U32.AND P0, PT, R0, R7, PT ;  /* 0x000000070000720c */ /* 0x000fe40003f06070 */
[----:B------:R-:W-:Y:S01]  /*0820*/  LOP3.LUT R0, R19, R18, RZ, 0x3c, !PT ;  /* 0x0000001213007212 */ /* 0x000fe200078e3cff */
[----:B0-----:R-:W-:-:S03]  /*0830*/  VIADD R5, R2, 0xffffffe ;  /* 0x0ffffffe02057836 */ /* 0x001fc60000000000 */
[----:B------:R-:W-:Y:S02]  /*0840*/  ISETP.GE.AND P2, PT, R0, RZ, PT ;  /* 0x000000ff0000720c */ /* 0x000fe40003f46270 */
[----:B------:R0:W-:Y:S05]  /*0850*/  MUFU.RCP R0, R4 ;  /* 0x0000000400007308 */ /* 0x0001ea0000001000 */
[----:B------:R-:W-:-:S03]  /*0860*/  @P0 VIADD R3, R3, 0x1 ;  /* 0x0000000103030836 */ /* 0x000fc60000000000 */
[----:B------:R-:W1:Y:S01]  /*0870*/  F2I.FTZ.U32.TRUNC.NTZ R5, R5 ;  /* 0x0000000500057305 */ /* 0x000e62000021f000 */
[----:B------:R-:W-:Y:S01]  /*0880*/  IMAD.MOV.U32 R9, RZ, RZ, R3 ;  /* 0x000000ffff097224 */ /* 0x000fe200078e0003 */
[----:B------:R-:W-:Y:S01]  /*0890*/  SHF.R.U32.HI R3, RZ, 0x5, R171 ;  /* 0x00000005ff037819 */ /* 0x000fe200000116ab */
[----:B0-----:R-:W-:Y:S02]  /*08a0*/  IMAD.MOV.U32 R4, RZ, RZ, RZ ;  /* 0x000000ffff047224 */ /* 0x001fe400078e00ff */
[----:B------:R-:W-:Y:S01]  /*08b0*/  @!P2 IMAD.MOV R9, RZ, RZ, -R9 ;  /* 0x000000ffff09a224 */ /* 0x000fe200078e0a09 */
[----:B------:R-:W-:Y:S02]  /*08c0*/  @!P1 LOP3.LUT R9, RZ, R18, RZ, 0x33, !PT ;  /* 0x00000012ff099212 */ /* 0x000fe400078e33ff */
[----:B------:R-:W-:-:S03]  /*08d0*/  SGXT.U32 R3, R3, 0x2 ;  /* 0x000000020303781a */ /* 0x000fc60000000000 */
[----:B------:R-:W-:Y:S02]  /*08e0*/  IMAD.SHL.U32 R2, R9, 0x40, RZ ;  /* 0x0000004009027824 */ /* 0x000fe400078e00ff */
[----:B------:R-:W-:Y:S02]  /*08f0*/  IMAD.MOV R9, RZ, RZ, -R9 ;  /* 0x000000ffff097224 */ /* 0x000fe400078e0a09 */
[----:B-1----:R-:W-:Y:S01]  /*0900*/  IMAD.MOV R7, RZ, RZ, -R5 ;  /* 0x000000ffff077224 */ /* 0x002fe200078e0a05 */
[----:B------:R-:W-:-:S03]  /*0910*/  LOP3.LUT R6, R2, R3, RZ, 0xfc, !PT ;  /* 0x0000000302067212 */ /* 0x000fc600078efcff */
[----:B------:R-:W-:Y:S01]  /*0920*/  IMAD R7, R7, R28, RZ ;  /* 0x0000001c07077224 */ /* 0x000fe200078e02ff */
[C---:B------:R-:W-:Y:S02]  /*0930*/  LOP3.LUT R20, R6.reuse, 0x4, RZ, 0xfc, !PT ;  /* 0x0000000406147812 */ /* 0x040fe400078efcff */
[C---:B------:R-:W-:Y:S01]  /*0940*/  LOP3.LUT R21, R6.reuse, 0x8, RZ, 0xfc, !PT ;  /* 0x0000000806157812 */ /* 0x040fe200078efcff */
[----:B------:R-:W-:Y:S01]  /*0950*/  IMAD.HI.U32 R7, R5, R7, R4 ;  /* 0x0000000705077227 */ /* 0x000fe200078e0004 */
[----:B------:R-:W-:Y:S02]  /*0960*/  IABS R10, R20 ;  /* 0x00000014000a7213 */ /* 0x000fe40000000000 */
[----:B------:R-:W-:Y:S01]  /*0970*/  LOP3.LUT R23, R6, 0xc, RZ, 0xfc, !PT ;  /* 0x0000000c06177812 */ /* 0x000fe200078efcff */
[----:B------:R-:W-:Y:S01]  /*0980*/  VIADD R4, R0, 0xffffffe ;  /* 0x0ffffffe00047836 */ /* 0x000fe20000000000 */
[----:B------:R-:W-:Y:S01]  /*0990*/  IABS R14, R21 ;  /* 0x00000015000e7213 */ /* 0x000fe20000000000 */
[C---:B------:R-:W-:Y:S01]  /*09a0*/  IMAD.HI.U32 R0, R7.reuse, R10, RZ ;  /* 0x0000000a07007227 */ /* 0x040fe200078e00ff */
[----:B------:R-:W-:Y:S01]  /*09b0*/  IABS R16, R23 ;  /* 0x0000001700107213 */ /* 0x000fe20000000000 */
[----:B------:R-:W0:Y:S01]  /*09c0*/  F2I.FTZ.U32.TRUNC.NTZ R5, R4 ;  /* 0x0000000400057305 */ /* 0x000e22000021f000 */
[----:B------:R-:W-:Y:S01]  /*09d0*/  ISETP.GE.AND P3, PT, R20, RZ, PT ;  /* 0x000000ff1400720c */ /* 0x000fe20003f66270 */
[----:B------:R-:W-:Y:S01]  /*09e0*/  IMAD.HI.U32 R3, R7, R14, RZ ;  /* 0x0000000e07037227 */ /* 0x000fe200078e00ff */
[----:B------:R-:W-:-:S02]  /*09f0*/  LOP3.LUT R31, R6, 0x34, RZ, 0xfc, !PT ;  /* 0x00000034061f7812 */ /* 0x000fc400078efcff */
[C---:B------:R-:W-:Y:S01]  /*0a00*/  LOP3.LUT R30, R6.reuse, 0x30, RZ, 0xfc, !PT ;  /* 0x00000030061e7812 */ /* 0x040fe200078efcff */
[----:B------:R-:W-:Y:S01]  /*0a10*/  IMAD.MOV R11, RZ, RZ, -R0 ;  /* 0x000000ffff0b7224 */ /* 0x000fe200078e0a00 */
[----:B------:R-:W-:Y:S01]  /*0a20*/  IABS R24, R31 ;  /* 0x0000001f00187213 */ /* 0x000fe20000000000 */
[----:B------:R-:W-:Y:S01]  /*0a30*/  IMAD.HI.U32 R8, R7, R16, RZ ;  /* 0x0000001007087227 */ /* 0x000fe200078e00ff */
[----:B------:R-:W-:-:S03]  /*0a40*/  LOP3.LUT R32, R6, 0x38, RZ, 0xfc, !PT ;  /* 0x0000003806207812 */ /* 0x000fc600078efcff */
[----:B------:R-:W-:Y:S01]  /*0a50*/  IMAD.MOV R15, RZ, RZ, -R3 ;  /* 0x000000ffff0f7224 */ /* 0x000fe200078e0a03 */
[----:B------:R-:W-:Y:S01]  /*0a60*/  IABS R26, R32 ;  /* 0x00000020001a7213 */ /* 0x000fe20000000000 */
[----:B------:R-:W-:Y:S02]  /*0a70*/  IMAD R3, R28, R11, R10 ;  /* 0x0000000b1c037224 */ /* 0x000fe400078e020a */
[----:B------:R-:W-:Y:S01]  /*0a80*/  IMAD R0, R18, R9, R19 ;  /* 0x0000000912007224 */ /* 0x000fe200078e0213 */
[----:B------:R-:W-:Y:S01]  /*0a90*/  LOP3.LUT R18, R6, 0x10, RZ, 0xfc, !PT ;  /* 0x0000001006127812 */ /* 0x000fe200078efcff */
[----:B------:R-:W-:Y:S01]  /*0aa0*/  IMAD.MOV R9, RZ, RZ, -R8 ;  /* 0x000000ffff097224 */ /* 0x000fe200078e0a08 */
[C---:B------:R-:W-:Y:S01]  /*0ab0*/  ISETP.GT.U32.AND P0, PT, R28.reuse, R3, PT ;  /* 0x000000031c00720c */ /* 0x040fe20003f04070 */
[----:B------:R-:W-:Y:S01]  /*0ac0*/  IMAD R8, R28, R15, R14 ;  /* 0x0000000f1c087224 */ /* 0x000fe200078e020e */
[----:B------:R-:W-:Y:S01]  /*0ad0*/  IABS R14, R18 ;  /* 0x00000012000e7213 */ /* 0x000fe20000000000 */
[----:B0-----:R-:W-:Y:S01]  /*0ae0*/  IMAD.MOV R10, RZ, RZ, -R5 ;  /* 0x000000ffff0a7224 */ /* 0x001fe200078e0a05 */
[----:B------:R-:W-:Y:S01]  /*0af0*/  LOP3.LUT R19, R6, 0x18, RZ, 0xfc, !PT ;  /* 0x0000001806137812 */ /* 0x000fe200078efcff */
[----:B------:R-:W-:Y:S01]  /*0b00*/  IMAD.MOV.U32 R4, RZ, RZ, RZ ;  /* 0x000000ffff047224 */ /* 0x000fe200078e00ff */
[----:B------:R-:W-:Y:S01]  /*0b10*/  ISETP.GT.U32.AND P1, PT, R28, R8, PT ;  /* 0x000000081c00720c */ /* 0x000fe20003f24070 */
[----:B------:R-:W-:-:S02]  /*0b20*/  IMAD R11, R10, R25, RZ ;  /* 0x000000190a0b7224 */ /* 0x000fc400078e02ff */
[----:B------:R-:W-:-:S04]  /*0b30*/  IMAD.HI.U32 R10, R7, R14, RZ ;  /* 0x0000000e070a7227 */ /* 0x000fc800078e00ff */
[----:B------:R-:W-:Y:S01]  /*0b40*/  IMAD R9, R28, R9, R16 ;  /* 0x000000091c097224 */ /* 0x000fe200078e0210 */
[----:B------:R-:W-:Y:S01]  /*0b50*/  LOP3.LUT R16, R6, 0x14, RZ, 0xfc, !PT ;  /* 0x0000001406107812 */ /* 0x000fe200078efcff */
[----:B------:R-:W-:-:S03]  /*0b60*/  IMAD.HI.U32 R4, R5, R11, R4 ;  /* 0x0000000b05047227 */ /* 0x000fc600078e0004 */
[----:B------:R-:W-:Y:S01]  /*0b70*/  IABS R15, R16 ;  /* 0x00000010000f7213 */ /* 0x000fe20000000000 */
[----:B------:R-:W-:Y:S01]  /*0b80*/  IMAD.MOV R5, RZ, RZ, -R10 ;  /* 0x000000ffff057224 */ /* 0x000fe200078e0a0a */
[----:B------:R-:W-:Y:S01]  /*0b90*/  ISETP.GT.U32.AND P2, PT, R28, R9, PT ;  /* 0x000000091c00720c */ /* 0x000fe20003f44070 */
[--C-:B------:R-:W-:Y:S01]  /*0ba0*/  @!P0 IMAD.IADD R3, R3, 0x1, -R28.reuse ;  /* 0x0000000103038824 */ /* 0x100fe200078e0a1c */
[----:B------:R-:W-:Y:S01]  /*0bb0*/  ISETP.GE.AND P0, PT, R23, RZ, PT ;  /* 0x000000ff1700720c */ /* 0x000fe20003f06270 */
[----:B------:R-:W-:Y:S01]  /*0bc0*/  @!P1 IMAD.IADD R8, R8, 0x1, -R28 ;  /* 0x0000000108089824 */ /* 0x000fe200078e0a1c */
[----:B------:R-:W-:Y:S01]  /*0bd0*/  IABS R23, R30 ;  /* 0x0000001e00177213 */ /* 0x000fe20000000000 */
[C---:B------:R-:W-:Y:S01]  /*0be0*/  IMAD R5, R28.reuse, R5, R14 ;  /* 0x000000051c057224 */ /* 0x040fe200078e020e */
[C---:B------:R-:W-:Y:S01]  /*0bf0*/  ISETP.GT.U32.AND P1, PT, R28.reuse, R3, PT ;  /* 0x000000031c00720c */ /* 0x040fe20003f24070 */
[----:B------:R-:W-:Y:S01]  /*0c00*/  IMAD.MOV.U32 R11, RZ, RZ, R15 ;  /* 0x000000ffff0b7224 */ /* 0x000fe200078e000f */
[----:B------:R-:W-:Y:S01]  /*0c10*/  IABS R15, R19 ;  /* 0x00000013000f7213 */ /* 0x000fe20000000000 */
[----:B------:R-:W-:Y:S01]  /*0c20*/  IMAD.IADD R0, R17, 0x1, R0 ;  /* 0x0000000111007824 */ /* 0x000fe200078e0200 */
[C---:B------:R-:W-:Y:S01]  /*0c30*/  ISETP.GT.U32.AND P5, PT, R28.reuse, R5, PT ;  /* 0x000000051c00720c */ /* 0x040fe20003fa4070 */
[----:B------:R-:W-:Y:S01]  /*0c40*/  IMAD.HI.U32 R10, R7, R11, RZ ;  /* 0x0000000b070a7227 */ /* 0x000fe200078e00ff */
[----:B------:R-:W-:-:S02]  /*0c50*/  ISETP.GT.U32.AND P4, PT, R28, R8, PT ;  /* 0x000000081c00720c */ /* 0x000fc40003f84070 */
[----:B------:R-:W-:Y:S01]  /*0c60*/  LOP3.LUT R17, R6, 0x24, RZ, 0xfc, !PT ;  /* 0x0000002406117812 */ /* 0x000fe200078efcff */
[----:B------:R-:W-:Y:S02]  /*0c70*/  IMAD.MOV R14, RZ, RZ, -R10 ;  /* 0x000000ffff0e7224 */ /* 0x000fe400078e0a0a */
[----:B------:R-:W-:-:S04]  /*0c80*/  IMAD.HI.U32 R10, R7, R15, RZ ;  /* 0x0000000f070a7227 */ /* 0x000fc800078e00ff */
[--C-:B------:R-:W-:Y:S01]  /*0c90*/  @!P1 IMAD.IADD R3, R3, 0x1, -R28.reuse ;  /* 0x0000000103039824 */ /* 0x100fe200078e0a1c */
[----:B------:R-:W-:Y:S01]  /*0ca0*/  ISETP.GE.AND P1, PT, R18, RZ, PT ;  /* 0x000000ff1200720c */ /* 0x000fe20003f26270 */
[----:B------:R-:W-:Y:S01]  /*0cb0*/  @!P2 IMAD.IADD R9, R9, 0x1, -R28 ;  /* 0x000000010909a824 */ /* 0x000fe200078e0a1c */
[----:B------:R-:W-:Y:S01]  /*0cc0*/  ISETP.GE.AND P2, PT, R21, RZ, PT ;  /* 0x000000ff1500720c */ /* 0x000fe20003f46270 */
[C---:B------:R-:W-:Y:S01]  /*0cd0*/  IMAD R11, R28.reuse, R14, R11 ;  /* 0x0000000e1c0b7224 */ /* 0x040fe200078e020b */
[----:B------:R-:W-:Y:S01]  /*0ce0*/  IABS R18, R6 ;  /* 0x0000000600127213 */ /* 0x000fe20000000000 */
[----:B------:R-:W-:Y:S01]  /*0cf0*/  IMAD.MOV R14, RZ, RZ, -R10 ;  /* 0x000000ffff0e7224 */ /* 0x000fe200078e0a0a */
[----:B------:R-:W-:Y:S01]  /*0d00*/  ISETP.GT.U32.AND P6, PT, R28, R9, PT ;  /* 0x000000091c00720c */ /* 0x000fe20003fc4070 */
[----:B------:R-:W-:Y:S01]  /*0d10*/  IMAD.MOV.U32 R10, RZ, RZ, R3 ;  /* 0x000000ffff0a7224 */ /* 0x000fe200078e0003 */
[----:B------:R-:W-:Y:S01]  /*0d20*/  LOP3.LUT R3, R171, 0x7f, RZ, 0xc0, !PT ;  /* 0x0000007fab037812 */ /* 0x000fe200078ec0ff */
[--C-:B------:R-:W-:Y:S01]  /*0d30*/  @!P5 IMAD.IADD R5, R5, 0x1, -R28.reuse ;  /* 0x000000010505d824 */ /* 0x100fe200078e0a1c */
[----:B------:R-:W-:Y:S01]  /*0d40*/  ISETP.GE.AND P5, PT, R19, RZ, PT ;  /* 0x000000ff1300720c */ /* 0x000fe20003fa6270 */
[----:B------:R-:W-:Y:S01]  /*0d50*/  @!P4 IMAD.IADD R8, R8, 0x1, -R28 ;  /* 0x000000010808c824 */ /* 0x000fe200078e0a1c */
[C---:B------:R-:W-:Y:S01]  /*0d60*/  ISETP.GT.U32.AND P4, PT, R28.reuse, R11, PT ;  /* 0x0000000b1c00720c */ /* 0x040fe20003f84070 */
[----:B------:R-:W-:Y:S01]  /*0d70*/  @!P3 IMAD.MOV R10, RZ, RZ, -R10 ;  /* 0x000000ffff0ab224 */ /* 0x000fe200078e0a0a */
[C---:B------:R-:W-:Y:S01]  /*0d80*/  ISETP.GT.U32.AND P3, PT, R28.reuse, R5, PT ;  /* 0x000000051c00720c */ /* 0x040fe20003f64070 */
[----:B------:R-:W-:Y:S01]  /*0d90*/  IMAD R14, R28, R14, R15 ;  /* 0x0000000e1c0e7224 */ /* 0x000fe200078e020f */
[----:B------:R-:W-:Y:S01]  /*0da0*/  LOP3.LUT R15, R6, 0x20, RZ, 0xfc, !PT ;  /* 0x00000020060f7812 */ /* 0x000fe200078efcff */
[----:B------:R-:W-:-:S02]  /*0db0*/  IMAD R0, R0, 0x100, R3 ;  /* 0x0000010000007824 */ /* 0x000fc400078e0203 */
[----:B------:R-:W-:Y:S01]  /*0dc0*/  @!P6 IMAD.IADD R9, R9, 0x1, -R28 ;  /* 0x000000010909e824 */ /* 0x000fe200078e0a1c */
[----:B------:R-:W-:Y:S01]  /*0dd0*/  ISETP.GE.AND P6, PT, R16, RZ, PT ;  /* 0x000000ff1000720c */ /* 0x000fe20003fc6270 */
[----:B------:R-:W-:Y:S01]  /*0de0*/  IMAD.MOV.U32 R16, RZ, RZ, R8 ;  /* 0x000000ffff107224 */ /* 0x000fe200078e0008 */
[----:B------:R-:W-:Y:S01]  /*0df0*/  LOP3.LUT R8, R6, 0x28, RZ, 0xfc, !PT ;  /* 0x0000002806087812 */ /* 0x000fe200078efcff */
[----:B------:R-:W-:Y:S02]  /*0e00*/  IMAD.MOV.U32 R124, RZ, RZ, R9 ;  /* 0x000000ffff7c7224 */ /* 0x000fe400078e0009 */
[--C-:B------:R-:W-:Y:S01]  /*0e10*/  @!P4 IMAD.IADD R11, R11, 0x1, -R28.reuse ;  /* 0x000000010b0bc824 */ /* 0x100fe200078e0a1c */
[----:B------:R-:W-:Y:S01]  /*0e20*/  ISETP.GE.AND P4, PT, R15, RZ, PT ;  /* 0x000000ff0f00720c */ /* 0x000fe20003f86270 */
[----:B------:R-:W-:Y:S01]  /*0e30*/  @!P3 IMAD.IADD R5, R5, 0x1, -R28 ;  /* 0x000000010505b824 */ /* 0x000fe200078e0a1c */
[----:B------:R-:W-:Y:S01]  /*0e40*/  IABS R15, R15 ;  /* 0x0000000f000f7213 */ /* 0x000fe20000000000 */
[----:B------:R-:W-:Y:S01]  /*0e50*/  @!P2 IMAD.MOV R16, RZ, RZ, -R16 ;  /* 0x000000ffff10a224 */ /* 0x000fe200078e0a10 */
[C---:B------:R-:W-:Y:S01]  /*0e60*/  ISETP.GT.U32.AND P2, PT, R28.reuse, R11, PT ;  /* 0x0000000b1c00720c */ /* 0x040fe20003f44070 */
[----:B------:R-:W-:Y:S01]  /*0e70*/  IMAD.MOV.U32 R132, RZ, RZ, R5 ;  /* 0x000000ffff847224 */ /* 0x000fe200078e0005 */
[----:B------:R-:W-:Y:S01]  /*0e80*/  IABS R19, R8 ;  /* 0x0000000800137213 */ /* 0x000fe20000000000 */
[----:B------:R-:W-:Y:S01]  /*0e90*/  IMAD.MOV.U32 R9, RZ, RZ, R15 ;  /* 0x000000ffff097224 */ /* 0x000fe200078e000f */
[----:B------:R-:W-:Y:S01]  /*0ea0*/  ISETP.GE.AND P3, PT, R17, RZ, PT ;  /* 0x000000ff1100720c */ /* 0x000fe20003f66270 */
[----:B------:R-:W-:Y:S01]  /*0eb0*/  @!P1 IMAD.MOV R132, RZ, RZ, -R132 ;  /* 0x000000ffff849224 */ /* 0x000fe200078e0a84 */
[----:B------:R-:W-:Y:S01]  /*0ec0*/  ISETP.GT.U32.AND P1, PT, R28, R14, PT ;  /* 0x0000000e1c00720c */ /* 0x000fe20003f24070 */
[----:B------:R-:W-:Y:S01]  /*0ed0*/  IMAD.HI.U32 R5, R7, R9, RZ ;  /* 0x0000000907057227 */ /* 0x000fe200078e00ff */
[----:B------:R-:W-:-:S03]  /*0ee0*/  IABS R17, R17 ;  /* 0x0000001100117213 */ /* 0x000fc60000000000 */
[----:B------:R-:W-:Y:S01]  /*0ef0*/  @!P0 IMAD.MOV R124, RZ, RZ, -R124 ;  /* 0x000000ffff7c8224 */ /* 0x000fe200078e0a7c */
[----:B------:R-:W-:Y:S01]  /*0f00*/  ISETP.GE.AND P0, PT, R8, RZ, PT ;  /* 0x000000ff0800720c */ /* 0x000fe20003f06270 */
[----:B------:R-:W-:Y:S02]  /*0f10*/  IMAD.MOV R8, RZ, RZ, -R5 ;  /* 0x000000ffff087224 */ /* 0x000fe400078e0a05 */
[----:B------:R-:W-:Y:S01]  /*0f20*/  @!P2 IMAD.IADD R11, R11, 0x1, -R28 ;  /* 0x000000010b0ba824 */ /* 0x000fe200078e0a1c */
[----:B------:R-:W-:Y:S01]  /*0f30*/  ISETP.NE.U32.AND P2, PT, R3, RZ, PT ;  /* 0x000000ff0300720c */ /* 0x000fe20003f45070 */
[----:B------:R-:W-:Y:S02]  /*0f40*/  IMAD R9, R28, R8, R9 ;  /* 0x000000081c097224 */ /* 0x000fe400078e0209 */
[----:B------:R-:W-:Y:S02]  /*0f50*/  IMAD.MOV.U32 R15, RZ, RZ, R18 ;  /* 0x000000ffff0f7224 */ /* 0x000fe400078e0012 */
[----:B------:R-:W-:-:S02]  /*0f60*/  @!P1 IMAD.IADD R14, R14, 0x1, -R28 ;  /* 0x000000010e0e9824 */ /* 0x000fc400078e0a1c */
[----:B------:R-:W-:Y:S01]  /*0f70*/  @!P6 IMAD.MOV R11, RZ, RZ, -R11 ;  /* 0x000000ffff0be224 */ /* 0x000fe200078e0a0b */
[C---:B------:R-:W-:Y:S01]  /*0f80*/  ISETP.GT.U32.AND P6, PT, R28.reuse, R9, PT ;  /* 0x000000091c00720c */ /* 0x040fe20003fc4070 */
[----:B------:R-:W-:Y:S01]  /*0f90*/  IMAD.HI.U32 R5, R7, R15, RZ ;  /* 0x0000000f07057227 */ /* 0x000fe200078e00ff */
[----:B------:R-:W-:-:S03]  /*0fa0*/  ISETP.GT.U32.AND P1, PT, R28, R14, PT ;  /* 0x0000000e1c00720c */ /* 0x000fc60003f24070 */
[----:B------:R-:W-:-:S04]  /*0fb0*/  IMAD.HI.U32 R3, R7, R17, RZ ;  /* 0x0000001107037227 */ /* 0x000fc800078e00ff */
[----:B------:R-:W-:-:S04]  /*0fc0*/  IMAD.HI.U32 R8, R7, R19, RZ ;  /* 0x0000001307087227 */ /* 0x000fc800078e00ff */
[----:B------:R-:W-:Y:S02]  /*0fd0*/  IMAD.MOV R5, RZ, RZ, -R5 ;  /* 0x000000ffff057224 */ /* 0x000fe400078e0a05 */
[----:B------:R-:W-:Y:S02]  /*0fe0*/  IMAD.MOV R3, RZ, RZ, -R3 ;  /* 0x000000ffff037224 */ /* 0x000fe400078e0a03 */
[----:B------:R-:W-:Y:S02]  /*0ff0*/  IMAD.MOV R18, RZ, RZ, -R8 ;  /* 0x000000ffff127224 */ /* 0x000fe400078e0a08 */
[----:B------:R-:W-:Y:S01]  /*1000*/  IMAD R8, R28, R5, R15 ;  /* 0x000000051c087224 */ /* 0x000fe200078e020f */
[----:B------:R-:W-:Y:S01]  /*1010*/  LOP3.LUT R5, R6, 0x2c, RZ, 0xfc, !PT ;  /* 0x0000002c06057812 */ /* 0x000fe200078efcff */
[----:B------:R-:W-:Y:S02]  /*1020*/  IMAD R17, R28, R3, R17 ;  /* 0x000000031c117224 */ /* 0x000fe400078e0211 */
[----:B------:R-:W-:Y:S01]  /*1030*/  VIADD R3, R2, UR12 ;  /* 0x0000000c02037c36 */ /* 0x000fe20008000000 */
[----:B------:R-:W-:Y:S01]  /*1040*/  IABS R21, R5 ;  /* 0x0000000500157213 */ /* 0x000fe20000000000 */
[----:B------:R-:W-:-:S02]  /*1050*/  @!P6 IMAD.IADD R9, R9, 0x1, -R28 ;  /* 0x000000010909e824 */ /* 0x000fc400078e0a1c */
[----:B------:R-:W-:Y:S02]  /*1060*/  VIADD R29, R3, 0x1c ;  /* 0x0000001c031d7836 */ /* 0x000fe40000000000 */
[----:B------:R-:W-:Y:S01]  /*1070*/  @!P1 IMAD.IADD R14, R14, 0x1, -R28 ;  /* 0x000000010e0e9824 */ /* 0x000fe200078e0a1c */
[C---:B------:R-:W-:Y:S01]  /*1080*/  ISETP.GT.U32.AND P6, PT, R28.reuse, R9, PT ;  /* 0x000000091c00720c */ /* 0x040fe20003fc4070 */
[----:B------:R-:W-:Y:S01]  /*1090*/  IMAD R19, R28, R18, R19 ;  /* 0x000000121c137224 */ /* 0x000fe200078e0213 */
[----:B------:R-:W-:Y:S01]  /*10a0*/  ISETP.GE.AND P1, PT, R5, RZ, PT ;  /* 0x000000ff0500720c */ /* 0x000fe20003f26270 */
[----:B------:R-:W-:Y:S01]  /*10b0*/  IMAD.MOV.U32 R18, RZ, RZ, R14 ;  /* 0x000000ffff127224 */ /* 0x000fe200078e000e */
[----:B------:R-:W-:Y:S01]  /*10c0*/  IABS R20, R29 ;  /* 0x0000001d00147213 */ /* 0x000fe20000000000 */
[----:B------:R-:W-:-:S04]  /*10d0*/  IMAD.HI.U32 R5, R7, R21, RZ ;  /* 0x0000001507057227 */ /* 0x000fc800078e00ff */
[----:B------:R-:W-:Y:S01]  /*10e0*/  @!P5 IMAD.MOV R18, RZ, RZ, -R18 ;  /* 0x000000ffff12d224 */ /* 0x000fe200078e0a12 */
[----:B------:R-:W-:Y:S01]  /*10f0*/  ISETP.GT.U32.AND P5, PT, R28, R17, PT ;  /* 0x000000111c00720c */ /* 0x000fe20003fa4070 */
[----:B------:R-:W-:-:S04]  /*1100*/  IMAD.HI.U32 R15, R7, R24, RZ ;  /* 0x00000018070f7227 */ /* 0x000fc800078e00ff */
[----:B------:R-:W-:Y:S02]  /*1110*/  IMAD.MOV R22, RZ, RZ, -R5 ;  /* 0x000000ffff167224 */ /* 0x000fe400078e0a05 */
[----:B------:R-:W-:-:S04]  /*1120*/  IMAD.HI.U32 R5, R7, R20, RZ ;  /* 0x0000001407057227 */ /* 0x000fc800078e00ff */
[----:B------:R-:W-:Y:S02]  /*1130*/  IMAD.MOV R27, RZ, RZ, -R15 ;  /* 0x000000ffff1b7224 */ /* 0x000fe400078e0a0f */
[----:B------:R-:W-:Y:S02]  /*1140*/  IMAD.MOV R15, RZ, RZ, -R5 ;  /* 0x000000ffff0f7224 */ /* 0x000fe400078e0a05 */
[----:B------:R-:W-:Y:S01]  /*1150*/  @!P6 IMAD.IADD R9, R9, 0x1, -R28 ;  /* 0x000000010909e824 */ /* 0x000fe200078e0a1c */
[C---:B------:R-:W-:Y:S01]  /*1160*/  ISETP.GT.U32.AND P6, PT, R28.reuse, R19, PT ;  /* 0x000000131c00720c */ /* 0x040fe20003fc4070 */
[C---:B------:R-:W-:Y:S02]  /*1170*/  IMAD R15, R28.reuse, R15, R20 ;  /* 0x0000000f1c0f7224 */ /* 0x040fe400078e0214 */
[----:B------:R-:W-:Y:S02]  /*1180*/  IMAD R21, R28, R22, R21 ;  /* 0x000000161c157224 */ /* 0x000fe400078e0215 */
[----:B------:R-:W-:Y:S01]  /*1190*/  IMAD.MOV.U32 R20, RZ, RZ, R9 ;  /* 0x000000ffff147224 */ /* 0x000fe200078e0009 */
[----:B------:R-:W-:Y:S01]  /*11a0*/  IABS R9, R0 ;  /* 0x0000000000097213 */ /* 0x000fe20000000000 */
[----:B------:R-:W-:-:S02]  /*11b0*/  @!P5 IMAD.IADD R17, R17, 0x1, -R28 ;  /* 0x000000011111d824 */ /* 0x000fc400078e0a1c */
[----:B------:R-:W-:Y:S01]  /*11c0*/  @!P4 IMAD.MOV R20, RZ, RZ, -R20 ;  /* 0x000000ffff14c224 */ /* 0x000fe200078e0a14 */
[C---:B------:R-:W-:Y:S01]  /*11d0*/  ISETP.GT.U32.AND P4, PT, R28.reuse, R21, PT ;  /* 0x000000151c00720c */ /* 0x040fe20003f84070 */
[----:B------:R-:W-:Y:S01]  /*11e0*/  IMAD.HI.U32 R14, R7, R23, RZ ;  /* 0x00000017070e7227 */ /* 0x000fe200078e00ff */
[----:B------:R-:W-:-:S03]  /*11f0*/  ISETP.GT.U32.AND P5, PT, R28, R17, PT ;  /* 0x000000111c00720c */ /* 0x000fc60003fa4070 */
[----:B------:R-:W-:Y:S02]  /*1200*/  @!P6 IMAD.IADD R19, R19, 0x1, -R28 ;  /* 0x000000011313e824 */ /* 0x000fe400078e0a1c */
[----:B------:R-:W-:Y:S02]  /*1210*/  IMAD.MOV R14, RZ, RZ, -R14 ;  /* 0x000000ffff0e7224 */ /* 0x000fe400078e0a0e */
[----:B------:R-:W-:Y:S01]  /*1220*/  IMAD.HI.U32 R5, R7, R26, RZ ;  /* 0x0000001a07057227 */ /* 0x000fe200078e00ff */
[----:B------:R-:W-:-:S03]  /*1230*/  ISETP.GT.U32.AND P6, PT, R28, R19, PT ;  /* 0x000000131c00720c */ /* 0x000fc60003fc4070 */
[C---:B------:R-:W-:Y:S02]  /*1240*/  IMAD R22, R28.reuse, R14, R23 ;  /* 0x0000000e1c167224 */ /* 0x040fe400078e0217 */
[C---:B------:R-:W-:Y:S02]  /*1250*/  IMAD R23, R28.reuse, R27, R24 ;  /* 0x0000001b1c177224 */ /* 0x040fe400078e0218 */
[----:B------:R-:W-:Y:S02]  /*1260*/  VIADD R27, R3, 0x3c ;  /* 0x0000003c031b7836 */ /* 0x000fe40000000000 */
[--C-:B------:R-:W-:Y:S01]  /*1270*/  @!P4 IMAD.IADD R21, R21, 0x1, -R28.reuse ;  /* 0x000000011515c824 */ /* 0x100fe200078e0a1c */
[C---:B------:R-:W-:Y:S01]  /*1280*/  ISETP.GT.U32.AND P4, PT, R28.reuse, R8, PT ;  /* 0x000000081c00720c */ /* 0x040fe20003f84070 */
[--C-:B------:R-:W-:Y:S01]  /*1290*/  @!P5 IMAD.IADD R17, R17, 0x1, -R28.reuse ;  /* 0x000000011111d824 */ /* 0x100fe200078e0a1c */
[----:B------:R-:W-:Y:S01]  /*12a0*/  IABS R14, R27 ;  /* 0x0000001b000e7213 */ /* 0x000fe20000000000 */
[----:B------:R-:W-:Y:S01]  /*12b0*/  @!P6 IMAD.IADD R19, R19, 0x1, -R28 ;  /* 0x000000011313e824 */ /* 0x000fe200078e0a1c */
[C---:B------:R-:W-:Y:S01]  /*12c0*/  ISETP.GT.U32.AND P5, PT, R28.reuse, R22, PT ;  /* 0x000000161c00720c */ /* 0x040fe20003fa4070 */
[----:B------:R-:W-:Y:S01]  /*12d0*/  @!P3 IMAD.MOV R17, RZ, RZ, -R17 ;  /* 0x000000ffff11b224 */ /* 0x000fe200078e0a11 */
[C---:B------:R-:W-:Y:S01]  /*12e0*/  ISETP.GT.U32.AND P3, PT, R28.reuse, R21, PT ;  /* 0x000000151c00720c */ /* 0x040fe20003f64070 */
[----:B------:R-:W-:Y:S01]  /*12f0*/  IMAD.HI.U32 R7, R7, R14, RZ ;  /* 0x0000000e07077227 */ /* 0x000fe200078e00ff */
[----:B------:R-:W-:-:S03]  /*1300*/  ISETP.GT.U32.AND P6, PT, R28, R23, PT ;  /* 0x000000171c00720c */ /* 0x000fc60003fc4070 */
[----:B------:R-:W-:Y:S02]  /*1310*/  IMAD.MOV R5, RZ, RZ, -R5 ;  /* 0x000000ffff057224 */ /* 0x000fe400078e0a05 */
[----:B------:R-:W-:Y:S02]  /*1320*/  VIADD R3, R0, 0x80 ;  /* 0x0000008000037836 */ /* 0x000fe40000000000 */
[----:B------:R-:W-:Y:S02]  /*1330*/  IMAD.MOV R7, RZ, RZ, -R7 ;  /* 0x000000ffff077224 */ /* 0x000fe400078e0a07 */
[----:B------:R-:W-:Y:S02]  /*1340*/  @!P4 IMAD.IADD R8, R8, 0x1, -R28 ;  /* 0x000000010808c824 */ /* 0x000fe400078e0a1c */
[C---:B------:R-:W-:Y:S01]  /*1350*/  IMAD R24, R28.reuse, R5, R26 ;  /* 0x000000051c187224 */ /* 0x040fe200078e021a */
[----:B------:R-:W-:Y:S01]  /*1360*/  IABS R26, R3 ;  /* 0x00000003001a7213 */ /* 0x000fe20000000000 */
[C---:B------:R-:W-:Y:S01]  /*1370*/  IMAD R7, R28.reuse, R7, R14 ;  /* 0x000000071c077224 */ /* 0x040fe200078e020e */
[----:B------:R-:W-:Y:S01]  /*1380*/  ISETP.GT.U32.AND P4, PT, R28, R8, PT ;  /* 0x000000081c00720c */ /* 0x000fe20003f84070 */
[----:B------:R-:W-:-:S04]  /*1390*/  IMAD.HI.U32 R5, R4, R9, RZ ;  /* 0x0000000904057227 */ /* 0x000fc800078e00ff */
[--C-:B------:R-:W-:Y:S01]  /*13a0*/  @!P3 IMAD.IADD R21, R21, 0x1, -R28.reuse ;  /* 0x000000011515b824 */ /* 0x100fe200078e0a1c */
[----:B------:R-:W-:Y:S01]  /*13b0*/  ISETP.GT.U32.AND P3, PT, R28, R7, PT ;  /* 0x000000071c00720c */ /* 0x000fe20003f64070 */
[--C-:B------:R-:W-:Y:S02]  /*13c0*/  @!P5 IMAD.IADD R22, R22, 0x1, -R28.reuse ;  /* 0x000000011616d824 */ /* 0x100fe400078e0a1c */
[----:B------:R-:W-:Y:S02]  /*13d0*/  @!P6 IMAD.IADD R23, R23, 0x1, -R28 ;  /* 0x000000011717e824 */ /* 0x000fe400078e0a1c */
[----:B------:R-:W-:Y:S01]  /*13e0*/  IMAD.HI.U32 R4, R4, R26, RZ ;  /* 0x0000001a04047227 */ /* 0x000fe200078e00ff */
[C---:B------:R-:W-:Y:S02]  /*13f0*/  ISETP.GT.U32.AND P5, PT, R28.reuse, R22, PT ;  /* 0x000000161c00720c */ /* 0x040fe40003fa4070 */
[----:B------:R-:W-:Y:S01]  /*1400*/  ISETP.GT.U32.AND P6, PT, R28, R23, PT ;  /* 0x000000171c00720c */ /* 0x000fe20003fc4070 */
[----:B------:R-:W-:Y:S01]  /*1410*/  IMAD.MOV R14, RZ, RZ, -R5 ;  /* 0x000000ffff0e7224 */ /* 0x000fe200078e0a05 */
[----:B------:R-:W-:Y:S01]  /*1420*/  LOP3.LUT R5, R171, 0x40, RZ, 0xc0, !PT ;  /* 0x00000040ab057812 */ /* 0x000fe200078ec0ff */
[----:B------:R-:W-:-:S02]  /*1430*/  IMAD.MOV R4, RZ, RZ, -R4 ;  /* 0x000000ffff047224 */ /* 0x000fc400078e0a04 */
[C---:B------:R-:W-:Y:S02]  /*1440*/  IMAD R9, R25.reuse, R14, R9 ;  /* 0x0000000e19097224 */ /* 0x040fe400078e0209 */
[C---:B------:R-:W-:Y:S02]  /*1450*/  IMAD R14, R25.reuse, R4, R26 ;  /* 0x00000004190e7224 */ /* 0x040fe400078e021a */
[--C-:B------:R-:W-:Y:S01]  /*1460*/  @!P4 IMAD.IADD R8, R8, 0x1, -R28.reuse ;  /* 0x000000010808c824 */ /* 0x100fe200078e0a1c */
[----:B------:R-:W-:Y:S01]  /*1470*/  ISETP.GT.U32.AND P4, PT, R25, R9, PT ;  /* 0x000000091900720c */ /* 0x000fe20003f84070 */
[--C-:B------:R-:W-:Y:S01]  /*1480*/  @!P3 IMAD.IADD R7, R7, 0x1, -R28.reuse ;  /* 0x000000010707b824 */ /* 0x100fe200078e0a1c */
[----:B------:R-:W-:Y:S01]  /*1490*/  ISETP.GT.U32.AND P3, PT, R25, R14, PT ;  /* 0x0000000e1900720c */ /* 0x000fe20003f64070 */
[--C-:B------:R-:W-:Y:S01]  /*14a0*/  @!P5 IMAD.IADD R22, R22, 0x1, -R28.reuse ;  /* 0x000000011616d824 */ /* 0x100fe200078e0a1c */
[C---:B------:R-:W-:Y:S01]  /*14b0*/  ISETP.GT.U32.AND P5, PT, R28.reuse, R15, PT ;  /* 0x0000000f1c00720c */ /* 0x040fe20003fa4070 */
[----:B------:R-:W-:Y:S01]  /*14c0*/  @!P6 IMAD.IADD R23, R23, 0x1, -R28 ;  /* 0x000000011717e824 */ /* 0x000fe200078e0a1c */
[----:B------:R-:W-:Y:S01]  /*14d0*/  ISETP.GT.U32.AND P6, PT, R28, R24, PT ;  /* 0x000000181c00720c */ /* 0x000fe20003fc4070 */
[----:B------:R-:W-:-:S02]  /*14e0*/  IMAD.SHL.U32 R4, R171, 0x2, RZ ;  /* 0x00000002ab047824 */ /* 0x000fc400078e00ff */
[----:B------:R-:W-:Y:S02]  /*14f0*/  @!P0 IMAD.MOV R19, RZ, RZ, -R19 ;  /* 0x000000ffff138224 */ /* 0x000fe400078e0a13 */
[----:B------:R-:W-:Y:S01]  /*1500*/  @!P1 IMAD.MOV R21, RZ, RZ, -R21 ;  /* 0x000000ffff159224 */ /* 0x000fe200078e0a15 */
[----:B------:R-:W-:Y:S01]  /*1510*/  LOP3.LUT R4, R4, 0x7e, RZ, 0xc0, !PT ;  /* 0x0000007e04047812 */ /* 0x000fe200078ec0ff */
[--C-:B------:R-:W-:Y:S02]  /*1520*/  @!P4 IMAD.IADD R9, R9, 0x1, -R25.reuse ;  /* 0x000000010909c824 */ /* 0x100fe400078e0a19 */
[----:B------:R-:W-:Y:S01]  /*1530*/  @!P3 IMAD.IADD R14, R14, 0x1, -R25 ;  /* 0x000000010e0eb824 */ /* 0x000fe200078e0a19 */
[----:B------:R-:W-:Y:S01]  /*1540*/  LOP3.LUT R167, R4, 0x90, R167, 0x78, !PT ;  /* 0x0000009004a77812 */ /* 0x000fe200078e78a7 */
[--C-:B------:R-:W-:Y:S01]  /*1550*/  @!P5 IMAD.IADD R15, R15, 0x1, -R28.reuse ;  /* 0x000000010f0fd824 */ /* 0x100fe200078e0a1c */
[----:B------:R-:W-:Y:S01]  /*1560*/  ISETP.GT.U32.AND P3, PT, R25, R9, PT ;  /* 0x000000091900720c */ /* 0x000fe20003f64070 */
[----:B------:R-:W-:Y:S01]  /*1570*/  @!P6 IMAD.IADD R24, R24, 0x1, -R28 ;  /* 0x000000011818e824 */ /* 0x000fe200078e0a1c */
[----:B------:R-:W-:Y:S01]  /*1580*/  ISETP.GT.U32.AND P6, PT, R28, R7, PT ;  /* 0x000000071c00720c */ /* 0x000fe20003fc4070 */
[----:B------:R-:W-:Y:S01]  /*1590*/  IMAD R168, R5, 0x40, R4 ;  /* 0x0000004005a87824 */ /* 0x000fe200078e0204 */
[----:B------:R-:W-:Y:S01]  /*15a0*/  ISETP.GE.AND P5, PT, R6, RZ, PT ;  /* 0x000000ff0600720c */ /* 0x000fe20003fa6270 */
[----:B------:R-:W0:Y:S01]  /*15b0*/  LDC.64 R4, c[0x0][0x3a0] ;  /* 0x0000e800ff047b82 */ /* 0x000e220000000a00 */
[----:B------:R-:W-:-:S02]  /*15c0*/  ISETP.GT.U32.AND P0, PT, R28, R15, PT ;  /* 0x0000000f1c00720c */ /* 0x000fc40003f04070 */
[----:B------:R-:W-:Y:S02]  /*15d0*/  ISETP.GT.U32.AND P4, PT, R28, R24, PT ;  /* 0x000000181c00720c */ /* 0x000fe40003f84070 */
[----:B------:R-:W-:-:S03]  /*15e0*/  ISETP.GT.U32.AND P1, PT, R25, R14, PT ;  /* 0x0000000e1900720c */ /* 0x000fc60003f24070 */
[----:B------:R-:W-:Y:S01]  /*15f0*/  @!P3 IMAD.IADD R9, R9, 0x1, -R25 ;  /* 0x000000010909b824 */ /* 0x000fe200078e0a19 */
[----:B------:R-:W-:Y:S01]  /*1600*/  ISETP.GE.AND P3, PT, R27, RZ, PT ;  /* 0x000000ff1b00720c */ /* 0x000fe20003f66270 */
[----:B------:R-:W-:Y:S01]  /*1610*/  @!P6 IMAD.IADD R7, R7, 0x1, -R28 ;  /* 0x000000010707e824 */ /* 0x000fe200078e0a1c */
[----:B------:R-:W-:Y:S01]  /*1620*/  ISETP.GE.AND P6, PT, R31, RZ, PT ;  /* 0x000000ff1f00720c */ /* 0x000fe20003fc6270 */
[----:B------:R-:W-:Y:S01]  /*1630*/  @!P5 IMAD.MOV R8, RZ, RZ, -R8 ;  /* 0x000000ffff08d224 */ /* 0x000fe200078e0a08 */
[----:B------:R-:W-:Y:S01]  /*1640*/  ISETP.GE.AND P5, PT, R30, RZ, PT ;  /* 0x000000ff1e00720c */ /* 0x000fe20003fa6270 */
[--C-:B------:R-:W-:Y:S01]  /*1650*/  @!P0 IMAD.IADD R15, R15, 0x1, -R28.reuse ;  /* 0x000000010f0f8824 */ /* 0x100fe200078e0a1c */
[----:B------:R-:W-:Y:S01]  /*1660*/  ISETP.GE.AND P0, PT, R29, RZ, PT ;  /* 0x000000ff1d00720c */ /* 0x000fe20003f06270 */
[----:B------:R-:W-:Y:S01]  /*1670*/  @!P4 IMAD.IADD R24, R24, 0x1, -R28 ;  /* 0x000000011818c824 */ /* 0x000fe200078e0a1c */
[----:B------:R-:W-:Y:S01]  /*1680*/  ISETP.GE.AND P4, PT, R32, RZ, PT ;  /* 0x000000ff2000720c */ /* 0x000fe20003f86270 */
[----:B------:R-:W-:-:S02]  /*1690*/  IMAD.MOV.U32 R6, RZ, RZ, R7 ;  /* 0x000000ffff067224 */ /* 0x000fc400078e0007 */
[----:B------:R-:W-:Y:S01]  /*16a0*/  @!P1 IMAD.IADD R14, R14, 0x1, -R25 ;  /* 0x000000010e0e9824 */ /* 0x000fe200078e0a19 */
[----:B------:R-:W-:Y:S01]  /*16b0*/  ISETP.GE.AND P1, PT, R0, RZ, PT ;  /* 0x000000ff0000720c */ /* 0x000fe20003f26270 */
[----:B------:R-:W-:Y:S01]  /*16c0*/  @!P3 IMAD.MOV R6, RZ, RZ, -R6 ;  /* 0x000000ffff06b224 */ /* 0x000fe200078e0a06 */
[----:B------:R-:W-:Y:S01]  /*16d0*/  ISETP.GE.AND P3, PT, R3, RZ, PT ;  /* 0x000000ff0300720c */ /* 0x000fe20003f66270 */
[----:B------:R-:W-:Y:S02]  /*16e0*/  @!P6 IMAD.MOV R23, RZ, RZ, -R23 ;  /* 0x000000ffff17e224 */ /* 0x000fe400078e0a17 */
[----:B------:R-:W-:Y:S01]  /*16f0*/  @!P5 IMAD.MOV R22, RZ, RZ, -R22 ;  /* 0x000000ffff16d224 */ /* 0x000fe200078e0a16 */
[----:B------:R-:W-:Y:S01]  /*1700*/  ISETP.NE.AND P5, PT, R13, RZ, PT ;  /* 0x000000ff0d00720c */ /* 0x000fe20003fa5270 */
[----:B------:R-:W-:Y:S01]  /*1710*/  @!P0 IMAD.MOV R15, RZ, RZ, -R15 ;  /* 0x000000ffff0f8224 */ /* 0x000fe200078e0a0f */
[----:B------:R-:W-:Y:S01]  /*1720*/  LOP3.LUT R13, RZ, R13, RZ, 0x33, !PT ;  /* 0x0000000dff0d7212 */ /* 0x000fe200078e33ff */
[----:B------:R-:W-:Y:S01]  /*1730*/  @!P4 IMAD.MOV R24, RZ, RZ, -R24 ;  /* 0x000000ffff18c224 */ /* 0x000fe200078e0a18 */
[----:B------:R-:W-:Y:S01]  /*1740*/  ISETP.NE.AND P0, PT, R12, RZ, PT ;  /* 0x000000ff0c00720c */ /* 0x000fe20003f05270 */
[----:B0-----:R-:W-:Y:S01]  /*1750*/  VIADD R166, R4, 0xffffffe0 ;  /* 0xffffffe004a67836 */ /* 0x001fe20000000000 */
[C---:B------:R-:W-:Y:S01]  /*1760*/  SEL R122, R13.reuse, R8, !P5 ;  /* 0x000000080d7a7207 */ /* 0x040fe20006800000 */
[----:B------:R-:W-:Y:S01]  /*1770*/  @!P1 IMAD.MOV R9, RZ, RZ, -R9 ;  /* 0x000000ffff099224 */ /* 0x000fe200078e0a09 */
[C---:B------:R-:W-:Y:S01]  /*1780*/  SEL R123, R13.reuse, R10, !P5 ;  /* 0x0000000a0d7b7207 */ /* 0x040fe20006800000 */
[----:B------:R-:W-:Y:S01]  /*1790*/  @!P3 IMAD.MOV R14, RZ, RZ, -R14 ;  /* 0x000000ffff0eb224 */ /* 0x000fe200078e0a0e */
[----:B------:R-:W-:-:S02]  /*17a0*/  SEL R126, R13, R11, !P5 ;  /* 0x0000000b0d7e7207 */ /* 0x000fc40006800000 */
[C---:B------:R-:W-:Y:S01]  /*17b0*/  SEL R125, R13.reuse, R16, !P5 ;  /* 0x000000100d7d7207 */ /* 0x040fe20006800000 */
[C---:B------:R-:W-:Y:S01]  /*17c0*/  VIADD R16, R4.reuse, 0xffffffe4 ;  /* 0xffffffe404107836 */ /* 0x040fe20000000000 */
[C---:B------:R-:W-:Y:S02]  /*17d0*/  SEL R124, R13.reuse, R124, !P5 ;  /* 0x0000007c0d7c7207 */ /* 0x040fe40006800000 */
[C---:B------:R-:W-:Y:S02]  /*17e0*/  SEL R132, R13.reuse, R132, !P5 ;  /* 0x000000840d847207 */ /* 0x040fe40006800000 */
[C---:B------:R-:W-:Y:S02]  /*17f0*/  SEL R131, R13.reuse, R18, !P5 ;  /* 0x000000120d837207 */ /* 0x040fe40006800000 */
[C---:B------:R-:W-:Y:S01]  /*1800*/  SEL R130, R13.reuse, R15, !P5 ;  /* 0x0000000f0d827207 */ /* 0x040fe20006800000 */
[C---:B------:R-:W-:Y:S01]  /*1810*/  VIADD R15, R4.reuse, 0xfffffff7 ;  /* 0xfffffff7040f7836 */ /* 0x040fe20000000000 */
[C---:B------:R-:W-:Y:S01]  /*1820*/  SEL R127, R13.reuse, R20, !P5 ;  /* 0x000000140d7f7207 */ /* 0x040fe20006800000 */
[C---:B------:R-:W-:Y:S01]  /*1830*/  VIADD R20, R4.reuse, 0xffffffe7 ;  /* 0xffffffe704147836 */ /* 0x040fe20000000000 */
[C---:B------:R-:W-:Y:S01]  /*1840*/  SEL R128, R13.reuse, R17, !P5 ;  /* 0x000000110d807207 */ /* 0x040fe20006800000 */
[----:B------:R-:W-:Y:S01]  /*1850*/  VIADD R17, R4, 0xffffffe6 ;  /* 0xffffffe604117836 */ /* 0x000fe20000000000 */
[----:B------:R-:W-:-:S02]  /*1860*/  SEL R129, R13, R19, !P5 ;  /* 0x000000130d817207 */ /* 0x000fc40006800000 */
[C---:B------:R-:W-:Y:S02]  /*1870*/  SEL R11, R13.reuse, R21, !P5 ;  /* 0x000000150d0b7207 */ /* 0x040fe40006800000 */
[C---:B------:R-:W-:Y:S02]  /*1880*/  SEL R10, R13.reuse, R22, !P5 ;  /* 0x000000160d0a7207 */ /* 0x040fe40006800000 */
[C---:B------:R-:W-:Y:S02]  /*1890*/  SEL R8, R13.reuse, R23, !P5 ;  /* 0x000000170d087207 */ /* 0x040fe40006800000 */
[C---:B------:R-:W-:Y:S01]  /*18a0*/  SEL R7, R13.reuse, R24, !P5 ;  /* 0x000000180d077207 */ /* 0x040fe20006800000 */
[C---:B------:R-:W-:Y:S01]  /*18b0*/  VIADD R24, R4.reuse, 0xffffffe3 ;  /* 0xffffffe304187836 */ /* 0x040fe20000000000 */
[----:B------:R-:W-:Y:S01]  /*18c0*/  SEL R6, R13, R6, !P5 ;  /* 0x000000060d067207 */ /* 0x000fe20006800000 */
[----:B------:R-:W-:Y:S01]  /*18d0*/  VIADD R13, R4, 0xffffffff ;  /* 0xffffffff040d7836 */ /* 0x000fe20000000000 */
[----:B------:R-:W-:-:S02]  /*18e0*/  LOP3.LUT R12, RZ, R12, RZ, 0x33, !PT ;  /* 0x0000000cff0c7212 */ /* 0x000fc400078e33ff */
[----:B------:R-:W-:Y:S01]  /*18f0*/  ISETP.GE.U32.AND P4, PT, R15, 0x7fffffd8, PT ;  /* 0x7fffffd80f00780c */ /* 0x000fe20003f86070 */
[----:B------:R-:W-:Y:S01]  /*1900*/  VIADD R15, R4, 0xffffffeb ;  /* 0xffffffeb040f7836 */ /* 0x000fe20000000000 */
[----:B------:R-:W-:Y:S01]  /*1910*/  SEL R26, R12, R9, !P0 ;  /* 0x000000090c1a7207 */ /* 0x000fe20004000000 */
[----:B------:R-:W-:Y:S01]  /*1920*/  VIADD R9, R4, 0xffffffed ;  /* 0xffffffed04097836 */ /* 0x000fe20000000000 */
[----:B------:R-:W-:Y:S01]  /*1930*/  SEL R28, R12, R14, !P0 ;  /* 0x0000000e0c1c7207 */ /* 0x000fe20004000000 */
[C---:B------:R-:W-:Y:S01]  /*1940*/  VIADD R12, R4.reuse, 0xffffffec ;  /* 0xffffffec040c7836 */ /* 0x040fe20000000000 */
[----:B------:R-:W-:Y:S01]  /*1950*/  ISETP.GE.U32.AND P0, PT, R13, 0x7fffffe0, PT ;  /* 0x7fffffe00d00780c */ /* 0x000fe20003f06070 */
[C---:B------:R-:W-:Y:S01]  /*1960*/  VIADD R13, R4.reuse, 0xffffffee ;  /* 0xffffffee040d7836 */ /* 0x040fe20000000000 */
[----:B------:R-:W-:Y:S01]  /*1970*/  ISETP.GE.U32.AND P3, PT, R9, 0x7fffffce, PT ;  /* 0x7fffffce0900780c */ /* 0x000fe20003f66070 */
[----:B------:R-:W-:Y:S01]  /*1980*/  VIADD R9, R4, 0xffffffe9 ;  /* 0xffffffe904097836 */ /* 0x000fe20000000000 */
[----:B------:R-:W-:Y:S01]  /*1990*/  ISETP.GE.U32.AND P6, PT, R12, 0x7fffffcd, PT ;  /* 0x7fffffcd0c00780c */ /* 0x000fe20003fc6070 */
[C---:B------:R-:W-:Y:S01]  /*19a0*/  VIADD R12, R4.reuse, 0xffffffef ;  /* 0xffffffef040c7836 */ /* 0x040fe20000000000 */
[----:B------:R-:W-:Y:S01]  /*19b0*/  ISETP.GE.U32.AND P1, PT, R13, 0x7fffffcf, PT ;  /* 0x7fffffcf0d00780c */ /* 0x000fe20003f26070 */
[----:B------:R-:W-:-:S02]  /*19c0*/  VIADD R13, R4, 0xffffffe8 ;  /* 0xffffffe8040d7836 */ /* 0x000fc40000000000 */
[----:B------:R-:W-:Y:S01]  /*19d0*/  VIADD R14, R4, 0xffffffea ;  /* 0xffffffea040e7836 */ /* 0x000fe20000000000 */
[----:B------:R-:W-:Y:S02]  /*19e0*/  ISETP.GE.U32.AND P5, PT, R12, 0x7fffffd0, PT ;  /* 0x7fffffd00c00780c */ /* 0x000fe40003fa6070 */
[----:B------:R-:W-:Y:S02]  /*19f0*/  SEL R12, RZ, 0x1, P6 ;  /* 0x00000001ff0c7807 */ /* 0x000fe40003000000 */
[----:B------:R-:W-:Y:S02]  /*1a00*/  ISETP.GE.U32.AND P6, PT, R13, 0x7fffffc9, PT ;  /* 0x7fffffc90d00780c */ /* 0x000fe40003fc6070 */
[----:B------:R-:W-:Y:S02]  /*1a10*/  SEL R13, RZ, 0x1fffe, P3 ;  /* 0x0001fffeff0d7807 */ /* 0x000fe40001800000 */
[----:B------:R-:W-:Y:S02]  /*1a20*/  ISETP.GE.U32.AND P3, PT, R9, 0x7fffffca, PT ;  /* 0x7fffffca0900780c */ /* 0x000fe40003f66070 */
[----:B------:R-:W-:-:S02]  /*1a30*/  SEL R9, RZ, 0x4, P1 ;  /* 0x00000004ff097807 */ /* 0x000fc40000800000 */
[----:B------:R-:W-:Y:S02]  /*1a40*/  ISETP.GE.U32.AND P1, PT, R14, 0x7fffffcb, PT ;  /* 0x7fffffcb0e00780c */ /* 0x000fe40003f26070 */
[----:B------:R-:W-:Y:S02]  /*1a50*/  SEL R14, RZ, 0x7fff8, P5 ;  /* 0x0007fff8ff0e7807 */ /* 0x000fe40002800000 */
[----:B------:R-:W-:Y:S01]  /*1a60*/  ISETP.GE.U32.AND P5, PT, R15, 0x7fffffcc, PT ;  /* 0x7fffffcc0f00780c */ /* 0x000fe20003fa6070 */
[----:B------:R-:W-:Y:S01]  /*1a70*/  VIADD R15, R4, 0xffffffe5 ;  /* 0xffffffe5040f7836 */ /* 0x000fe20000000000 */
[----:B------:R-:W-:Y:S02]  /*1a80*/  SEL R18, RZ, 0x1, P6 ;  /* 0x00000001ff127807 */ /* 0x000fe40003000000 */
[----:B------:R-:W-:Y:S02]  /*1a90*/  ISETP.GE.U32.AND P6, PT, R16, 0x7fffffc5, PT ;  /* 0x7fffffc51000780c */ /* 0x000fe40003fc6070 */
[----:B------:R-:W-:-:S02]  /*1aa0*/  SEL R16, RZ, 0x4, P1 ;  /* 0x00000004ff107807 */ /* 0x000fc40000800000 */
[----:B------:R-:W-:Y:S02]  /*1ab0*/  ISETP.GE.U32.AND P1, PT, R17, 0x7fffffc7, PT ;  /* 0x7fffffc71100780c */ /* 0x000fe40003f26070 */
[----:B------:R-:W-:Y:S02]  /*1ac0*/  SEL R19, RZ, 0x1fffe, P3 ;  /* 0x0001fffeff137807 */ /* 0x000fe40001800000 */
[----:B------:R-:W-:Y:S02]  /*1ad0*/  SEL R17, RZ, 0x7fff8, P5 ;  /* 0x0007fff8ff117807 */ /* 0x000fe40002800000 */
[----:B------:R-:W-:Y:S01]  /*1ae0*/  ISETP.GE.U32.AND P3, PT, R15, 0x7fffffc6, PT ;  /* 0x7fffffc60f00780c */ /* 0x000fe20003f66070 */
[----:B------:R-:W-:Y:S01]  /*1af0*/  VIADD R15, R4, 0xffffffe1 ;  /* 0xffffffe1040f7836 */ /* 0x000fe20000000000 */
[----:B------:R-:W-:Y:S01]  /*1b00*/  ISETP.GE.U32.AND P5, PT, R20, 0x7fffffc8, PT ;  /* 0x7fffffc81400780c */ /* 0x000fe20003fa6070 */
[----:B------:R-:W-:Y:S01]  /*1b10*/  VIADD R20, R4, 0xffffffe2 ;  /* 0xffffffe204147836 */ /* 0x000fe20000000000 */
[----:B------:R-:W-:Y:S01]  /*1b20*/  SEL R22, RZ, 0x1, P6 ;  /* 0x00000001ff167807 */ /* 0x000fe20003000000 */
[----:B------:R-:W-:Y:S01]  /*1b30*/  IMAD.IADD R18, R18, 0x1, R19 ;  /* 0x0000000112127824 */ /* 0x000fe200078e0213 */
[----:B------:R-:W-:-:S02]  /*1b40*/  SEL R23, RZ, 0x1fffe, P3 ;  /* 0x0001fffeff177807 */ /* 0x000fc40001800000 */
[----:B------:R-:W-:Y:S01]  /*1b50*/  ISETP.GE.U32.AND P6, PT, R15, 0x7fffffc2, PT ;  /* 0x7fffffc20f00780c */ /* 0x000fe20003fc6070 */
[----:B------:R-:W-:Y:S01]  /*1b60*/  VIADD R15, R4, 0xfffffff6 ;  /* 0xfffffff6040f7836 */ /* 0x000fe20000000000 */
[----:B------:R-:W-:Y:S01]  /*1b70*/  ISETP.GE.U32.AND P3, PT, R20, 0x7fffffc3, PT ;  /* 0x7fffffc31400780c */ /* 0x000fe20003f66070 */
[----:B------:R-:W-:Y:S01]  /*1b80*/  IMAD.IADD R22, R22, 0x1, R23 ;  /* 0x0000000116167824 */ /* 0x000fe200078e0217 */
[----:B------:R-:W-:Y:S02]  /*1b90*/  SEL R20, RZ, 0x4, P1 ;  /* 0x00000004ff147807 */ /* 0x000fe40000800000 */
[----:B------:R-:W-:Y:S02]  /*1ba0*/  ISETP.GE.U32.AND P1, PT, R166, 0x7fffffc1, PT ;  /* 0x7fffffc1a600780c */ /* 0x000fe40003f26070 */
[----:B------:R-:W-:Y:S02]  /*1bb0*/  SEL R21, RZ, 0x7fff8, P5 ;  /* 0x0007fff8ff157807 */ /* 0x000fe40002800000 */
[----:B------:R-:W-:-:S02]  /*1bc0*/  ISETP.GE.U32.AND P5, PT, R24, 0x7fffffc4, PT ;  /* 0x7fffffc41800780c */ /* 0x000fc40003fa6070 */
[----:B------:R-:W-:Y:S02]  /*1bd0*/  SEL R25, RZ, 0x1fffe, P6 ;  /* 0x0001fffeff197807 */ /* 0x000fe40003000000 */
[----:B------:R-:W-:Y:S01]  /*1be0*/  ISETP.GE.U32.AND P6, PT, R15, 0x7fffffd7, PT ;  /* 0x7fffffd70f00780c */ /* 0x000fe20003fc6070 */
[----:B------:R-:W-:Y:S01]  /*1bf0*/  IMAD.IADD R15, R12, 0x1, R13 ;  /* 0x000000010c0f7824 */ /* 0x000fe200078e020d */
[----:B------:R-:W-:Y:S01]  /*1c00*/  SEL R24, RZ, 0x1, P1 ;  /* 0x00000001ff187807 */ /* 0x000fe20000800000 */
[----:B------:R-:W0:Y:S01]  /*1c10*/  LDC.64 R12, c[0x0][0x3a8] ;  /* 0x0000ea00ff0c7b82 */ /* 0x000e220000000a00 */
[----:B------:R-:W-:Y:S02]  /*1c20*/  LOP3.LUT R18, R18, 0x3, RZ, 0xc0, !PT ;  /* 0x0000000312127812 */ /* 0x000fe400078ec0ff */
[----:B------:R-:W-:Y:S01]  /*1c30*/  LOP3.LUT R15, R15, 0x3, RZ, 0xc0, !PT ;  /* 0x000000030f0f7812 */ /* 0x000fe200078ec0ff */
[----:B------:R-:W-:Y:S01]  /*1c40*/  IMAD.IADD R25, R24, 0x1, R25 ;  /* 0x0000000118197824 */ /* 0x000fe200078e0219 */
[----:B------:R-:W-:-:S02]  /*1c50*/  IADD3 R16, PT, PT, R18, R17, R16 ;  /* 0x0000001112107210 */ /* 0x000fc40007ffe010 */
[----:B------:R-:W-:Y:S02]  /*1c60*/  SEL R19, RZ, 0x4, P3 ;  /* 0x00000004ff137807 */ /* 0x000fe40001800000 */
[----:B------:R-:W-:Y:S02]  /*1c70*/  SEL R24, RZ, 0x7fff8, P5 ;  /* 0x0007fff8ff187807 */ /* 0x000fe40002800000 */
[----:B------:R-:W-:Y:S02]  /*1c80*/  LOP3.LUT R25, R25, 0x3, RZ, 0xc0, !PT ;  /* 0x0000000319197812 */ /* 0x000fe400078ec0ff */
[----:B------:R-:W-:Y:S01]  /*1c90*/  IADD3 R9, PT, PT, R15, R14, R9 ;  /* 0x0000000e0f097210 */ /* 0x000fe20007ffe009 */
[----:B------:R-:W-:Y:S01]  /*1ca0*/  IMAD.SHL.U32 R14, R16, 0x100, RZ ;  /* 0x00000100100e7824 */ /* 0x000fe200078e00ff */
[----:B------:R-:W-:Y:S01]  /*1cb0*/  LOP3.LUT R22, R22, 0x3, RZ, 0xc0, !PT ;  /* 0x0000000316167812 */ /* 0x000fe200078ec0ff */
[----:B------:R-:W-:Y:S01]  /*1cc0*/  VIADD R15, R4, 0xfffffffe ;  /* 0xfffffffe040f7836 */ /* 0x000fe20000000000 */
[----:B------:R-:W-:-:S02]  /*1cd0*/  IADD3 R19, PT, PT, R25, R24, R19 ;  /* 0x0000001819137210 */ /* 0x000fc40007ffe013 */
[----:B------:R-:W-:Y:S02]  /*1ce0*/  LOP3.LUT R14, R14, 0xf00, RZ, 0xe2, !PT ;  /* 0x00000f000e0e7812 */ /* 0x000fe400078ee2ff */
[----:B------:R-:W-:Y:S02]  /*1cf0*/  IADD3 R20, PT, PT, R22, R21, R20 ;  /* 0x0000001516147210 */ /* 0x000fe40007ffe014 */
[----:B------:R-:W-:Y:S01]  /*1d00*/  LOP3.LUT R19, R19, 0xf, RZ, 0xc0, !PT ;  /* 0x0000000f13137812 */ /* 0x000fe200078ec0ff */
[----:B------:R-:W-:Y:S01]  /*1d10*/  IMAD R18, R9, 0x1000, R14 ;  /* 0x0000100009127824 */ /* 0x000fe200078e020e */
[----:B------:R-:W-:Y:S01]  /*1d20*/  ISETP.GE.U32.AND P5, PT, R15, 0x7fffffdf, PT ;  /* 0x7fffffdf0f00780c */ /* 0x000fe20003fa6070 */
[-C--:B------:R-:W-:Y:S02]  /*1d30*/  IMAD R9, R26, R5.reuse, RZ ;  /* 0x000000051a097224 */ /* 0x080fe400078e02ff */
[----:B------:R-:W-:Y:S02]  /*1d40*/  IMAD R19, R20, 0x10, R19 ;  /* 0x0000001014137824 */ /* 0x000fe400078e0213 */
[----:B------:R-:W-:Y:S01]  /*1d50*/  IMAD R5, R28, R5, RZ ;  /* 0x000000051c057224 */ /* 0x000fe200078e02ff */
[----:B---3--:R-:W-:Y:S07]  /*1d60*/  BRA.U UP0, `(.L_x_5) ;  /* 0x0000000100187547 */ /* 0x008fee000b800000 */
[----:B------:R-:W-:Y:S01]  /*1d70*/  ELECT P3, URZ, PT ;  /* 0x0000000000ff782f */ /* 0x000fe20003860000 */
[----:B------:R-:W-:Y:S01]  /*1d80*/  IMAD.MOV.U32 R14, RZ, RZ, 0x1 ;  /* 0x00000001ff0e7424 */ /* 0x000fe200078e00ff */
[----:B------:R-:W-:Y:S01]  /*1d90*/  UMOV UR6, 0x40 ;  /* 0x0000004000067882 */ /* 0x000fe20000000000 */
[----:B------:R-:W-:Y:S01]  /*1da0*/  UVIRTCOUNT.DEALLOC.SMPOOL 0x80 ;  /* 0x000000800000784c */ /* 0x000fe20000000000 */
[----:B------:R-:W-:-:S09]  /*1db0*/  ULEA UR6, UR5, UR6, 0x18 ;  /* 0x0000000605067291 */ /* 0x000fd2000f8ec0ff */
[----:B------:R1:W-:Y:S03]  /*1dc0*/  @P3 STS.U8 [UR6], R14 ;  /* 0x0000000eff003988 */ /* 0x0003e60008000006 */
.L_x_5:
[----:B------:R-:W-:Y:S01]  /*1dd0*/  ULOP3.LUT UR4, UR4, 0x600000, URZ, 0xc0, !UPT ;  /* 0x0060000004047892 */ /* 0x000fe2000f8ec0ff */
[C---:B-1----:R-:W-:Y:S01]  /*1de0*/  LEA R14, P3, R9.reuse, UR16, 0x1 ;  /* 0x00000010090e7c11 */ /* 0x042fe2000f8608ff */
[----:B------:R-:W-:Y:S01]  /*1df0*/  VOTEU.ALL UP1, P2 ;  /* 0x0000000000ff7886 */ /* 0x000fe20001020000 */
[----:B------:R-:W-:Y:S01]  /*1e00*/  VOTEU.ALL UP2, P2 ;  /* 0x0000000000ff7886 */ /* 0x000fe20001040000 */
[----:B------:R-:W-:Y:S01]  /*1e10*/  UIADD3 UR10, UPT, UPT, UR8, UR4, URZ ;  /* 0x00000004080a7290 */ /* 0x000fe2000fffe0ff */
[----:B------:R-:W-:Y:S01]  /*1e20*/  LEA.HI.X.SX32 R15, R9, UR17, 0x1, P3 ;  /* 0x00000011090f7c11 */ /* 0x000fe200098f0eff */
[----:B------:R-:W-:Y:S01]  /*1e30*/  VIADD R20, R4, 0xfffffffd ;  /* 0xfffffffd04147836 */ /* 0x000fe20000000000 */
[----:B------:R-:W-:-:S04]  /*1e40*/  @!UP1 UIADD3 UR4, UPT, UPT, -UR7, 0x100000, URZ ;  /* 0x0010000007049890 */ /* 0x000fc8000fffe1ff */
[----:B------:R-:W-:Y:S02]  /*1e50*/  @!UP1 USHF.L.U32 UR5, UR4, 0xb, URZ ;  /* 0x0000000b04059899 */ /* 0x000fe400080006ff */
[----:B------:R-:W-:Y:S01]  /*1e60*/  @!UP1 USHF.L.U32 UR4, UR4, 0x1, URZ ;  /* 0x0000000104049899 */ /* 0x000fe200080006ff */
[----:B0-----:R-:W-:Y:S01]  /*1e70*/  IMAD.SHL.U32 R21, R12, 0x8, RZ ;  /* 0x000000080c157824 */ /* 0x001fe200078e00ff */
[----:B------:R-:W-:Y:S02]  /*1e80*/  LEA R16, P3, R5, UR16, 0x1 ;  /* 0x0000001005107c11 */ /* 0x000fe4000f8608ff */
[----:B------:R-:W-:Y:S02]  /*1e90*/  LOP3.LUT R19, R19, 0xff, RZ, 0xc0, !PT ;  /* 0x000000ff13137812 */ /* 0x000fe400078ec0ff */
[----:B------:R-:W-:Y:S01]  /*1ea0*/  PRMT R243, RZ, 0x7610, R243 ;  /* 0x00007610fff37816 */ /* 0x000fe200000000f3 */
[----:B------:R-:W-:Y:S01]  /*1eb0*/  STTM.x128 tmem[UR10], RZ ;  /* 0x000000ff000079ed */ /* 0x000fe200083c000a */
[----:B------:R-:W0:Y:S02]  /*1ec0*/  FENCE.VIEW.ASYNC.T ;  /* 0x00000000000073c6 */ /* 0x000e240000000200 */
[----:B0-----:R-:W-:Y:S01]  /*1ed0*/  BAR.SYNC.DEFER_BLOCKING 0x0 ;  /* 0x0000000000007b1d */ /* 0x001fe20000010000 */
[----:B------:R-:W-:Y:S01]  /*1ee0*/  LEA.HI.X.SX32 R17, R5, UR17, 0x1, P3 ;  /* 0x0000001105117c11 */ /* 0x000fe200098f0eff */
[----:B------:R-:W-:Y:S01]  /*1ef0*/  IMAD.IADD R9, R18, 0x1, R19 ;  /* 0x0000000112097824 */ /* 0x000fe200078e0213 */
[----:B------:R-:W-:-:S02]  /*1f00*/  PRMT R5, RZ, 0x7610, R5 ;  /* 0x00007610ff057816 */ /* 0x000fc40000000005 */
[----:B------:R-:W-:Y:S02]  /*1f10*/  PRMT R245, RZ, 0x7610, R245 ;  /* 0x00007610fff57816 */ /* 0x000fe400000000f5 */
[----:B------:R-:W-:Y:S01]  /*1f20*/  PRMT R247, RZ, 0x7610, R247 ;  /* 0x00007610fff77816 */ /* 0x000fe200000000f7 */
[C---:B------:R-:W-:Y:S01]  /*1f30*/  IMAD.SHL.U32 R25, R12.reuse, 0x10, RZ ;  /* 0x000000100c197824 */ /* 0x040fe200078e00ff */
[----:B------:R-:W-:Y:S01]  /*1f40*/  LOP3.LUT R9, R9, 0xffff, RZ, 0xc0, !PT ;  /* 0x0000ffff09097812 */ /* 0x000fe200078ec0ff */
[----:B------:R-:W-:Y:S01]  /*1f50*/  IMAD R29, R12, 0x18, RZ ;  /* 0x000000180c1d7824 */ /* 0x000fe200078e02ff */
[----:B------:R-:W-:Y:S02]  /*1f60*/  ISETP.GE.U32.AND P3, PT, R20, 0x7fffffde, PT ;  /* 0x7fffffde1400780c */ /* 0x000fe40003f66070 */
[----:B------:R-:W-:Y:S02]  /*1f70*/  PRMT R249, RZ, 0x7610, R249 ;  /* 0x00007610fff97816 */ /* 0x000fe400000000f9 */
[----:B------:R-:W-:-:S02]  /*1f80*/  PRMT R251, RZ, 0x7610, R251 ;  /* 0x00007610fffb7816 */ /* 0x000fc400000000fb */
[----:B------:R-:W-:Y:S02]  /*1f90*/  PRMT R244, RZ, 0x7610, R244 ;  /* 0x00007610fff47816 */ /* 0x000fe400000000f4 */
[----:B------:R-:W-:Y:S01]  /*1fa0*/  PRMT R246, RZ, 0x7610, R246 ;  /* 0x00007610fff67816 */ /* 0x000fe200000000f6 */
[----:B------:R-:W-:Y:S02]  /*1fb0*/  VIADD R30, R4, 0xfffffff5 ;  /* 0xfffffff5041e7836 */ /* 0x000fe40000000000 */
[C---:B------:R-:W-:Y:S01]  /*1fc0*/  IMAD R33, R12.reuse, 0x9, RZ ;  /* 0x000000090c217824 */ /* 0x040fe200078e02ff */
[----:B------:R-:W-:Y:S01]  /*1fd0*/  PRMT R235, RZ, 0x7610, R235 ;  /* 0x00007610ffeb7816 */ /* 0x000fe200000000eb */
[----:B------:R-:W0:Y:S02]  /*1fe0*/  FENCE.VIEW.ASYNC.S ;  /* 0x00000000000073c6 */ /* 0x000e240000000000 */
[----:B0-----:R0:W1:Y:S02]  /*1ff0*/  @!UP2 SYNCS.EXCH.64 URZ, [UR11], UR4 ;  /* 0x000000040bffa5b2 */ /* 0x0010640008000100 */
[----:B-1----:R-:W-:Y:S01]  /*2000*/  BAR.SYNC.DEFER_BLOCKING 0x0 ;  /* 0x0000000000007b1d */ /* 0x002fe20000010000 */
[----:B------:R-:W-:Y:S01]  /*2010*/  PRMT R236, RZ, 0x7610, R236 ;  /* 0x00007610ffec7816 */ /* 0x000fe200000000ec */
[----:B------:R-:W-:Y:S01]  /*2020*/  IMAD R37, R12, 0x11, RZ ;  /* 0x000000110c257824 */ /* 0x000fe200078e02ff */
[----:B------:R-:W-:-:S02]  /*2030*/  PRMT R237, RZ, 0x7610, R237 ;  /* 0x00007610ffed7816 */ /* 0x000fc400000000ed */
[----:B------:R-:W-:Y:S01]  /*2040*/  PRMT R238, RZ, 0x7610, R238 ;  /* 0x00007610ffee7816 */ /* 0x000fe200000000ee */
[----:B------:R-:W-:Y:S02]  /*2050*/  VIADD R38, R4, 0xfffffffc ;  /* 0xfffffffc04267836 */ /* 0x000fe40000000000 */
[----:B------:R-:W-:Y:S01]  /*2060*/  IMAD R41, R12, 0x19, RZ ;  /* 0x000000190c297824 */ /* 0x000fe200078e02ff */
[----:B------:R-:W-:Y:S02]  /*2070*/  PRMT R239, RZ, 0x7610, R239 ;  /* 0x00007610ffef7816 */ /* 0x000fe400000000ef */
[----:B------:R-:W-:Y:S02]  /*2080*/  PRMT R240, RZ, 0x7610, R240 ;  /* 0x00007610fff07816 */ /* 0x000fe400000000f0 */
[----:B------:R-:W-:Y:S02]  /*2090*/  PRMT R241, RZ, 0x7610, R241 ;  /* 0x00007610fff17816 */ /* 0x000fe400000000f1 */
[----:B------:R-:W-:Y:S01]  /*20a0*/  PRMT R242, RZ, 0x7610, R242 ;  /* 0x00007610fff27816 */ /* 0x000fe200000000f2 */
[----:B------:R-:W-:-:S02]  /*20b0*/  VIADD R47, R4, 0xfffffff4 ;  /* 0xfffffff4042f7836 */ /* 0x000fc40000000000 */
[----:B------:R-:W-:Y:S02]  /*20c0*/  VIADD R46, R4, 0xfffffffb ;  /* 0xfffffffb042e7836 */ /* 0x000fe40000000000 */
[C---:B------:R-:W-:Y:S02]  /*20d0*/  IMAD.SHL.U32 R49, R12.reuse, 0x2, RZ ;  /* 0x000000020c317824 */ /* 0x040fe400078e00ff */
[----:B------:R-:W-:Y:S01]  /*20e0*/  IMAD R53, R12, 0xa, RZ ;  /* 0x0000000a0c357824 */ /* 0x000fe200078e02ff */
[----:B------:R-:W-:Y:S01]  /*20f0*/  PRMT R231, RZ, 0x7610, R231 ;  /* 0x00007610ffe77816 */ /* 0x000fe200000000e7 */
[----:B------:R-:W2:Y:S01]  /*2100*/  @!P0 LDG.E.U16 R5, desc[UR22][R14.64] ;  /* 0x000000160e058981 */ /* 0x000ea2000c1e1500 */
[C---:B------:R-:W-:Y:S01]  /*2110*/  IMAD.WIDE R18, R21.reuse, 0x2, R14 ;  /* 0x0000000215127825 */ /* 0x040fe200078e020e */
[--C-:B------:R-:W-:Y:S01]  /*2120*/  SHF.R.U32.HI R22, RZ, 0xf, R9.reuse ;  /* 0x0000000fff167819 */ /* 0x100fe20000011609 */
[----:B------:R-:W1:Y:S01]  /*2130*/  LDCU UR6, c[0x0][0x3b0] ;  /* 0x00007600ff0677ac */ /* 0x000e620008000800 */
[----:B------:R-:W-:Y:S01]  /*2140*/  SHF.R.U32.HI R23, RZ, 0x7, R9 ;  /* 0x00000007ff177819 */ /* 0x000fe20000011609 */
[----:B------:R-:W-:Y:S01]  /*2150*/  IMAD.WIDE R20, R21, 0x2, R16 ;  /* 0x0000000215147825 */ /* 0x000fe200078e0210 */
[----:B------:R-:W3:Y:S01]  /*2160*/  @!P0 LDG.E.U16 R243, desc[UR22][R16.64] ;  /* 0x0000001610f38981 */ /* 0x000ee2000c1e1500 */
[----:B------:R-:W-:-:S03]  /*2170*/  LOP3.LUT P0, RZ, R22, 0x1, RZ, 0xc0, !PT ;  /* 0x0000000116ff7812 */ /* 0x000fc6000780c0ff */
[----:B------:R-:W4:Y:S04]  /*2180*/  @!P4 LDG.E.U16 R245, desc[UR22][R18.64] ;  /* 0x0000001612f5c981 */ /* 0x000f28000c1e1500 */
[----:B------:R-:W5:Y:S01]  /*2190*/  @!P4 LDG.E.U16 R247, desc[UR22][R20.64] ;  /* 0x0000001614f7c981 */ /* 0x000f62000c1e1500 */
[----:B------:R-:W-:Y:S01]  /*21a0*/  LOP3.LUT P4, RZ, R23, 0x1, RZ, 0xc0, !PT ;  /* 0x0000000117ff7812 */ /* 0x000fe2000788c0ff */
[----:B------:R-:W-:Y:S01]  /*21b0*/  IMAD.WIDE R22, R25, 0x2, R14 ;  /* 0x0000000219167825 */ /* 0x000fe200078e020e */
[----:B------:R-:W-:-:S03]  /*21c0*/  SHF.R.U32.HI R31, RZ, 0xe, R9 ;  /* 0x0000000eff1f7819 */ /* 0x000fc60000011609 */
[----:B------:R-:W-:Y:S01]  /*21d0*/  IMAD.WIDE R26, R29, 0x2, R14 ;  /* 0x000000021d1a7825 */ /* 0x000fe200078e020e */
[----:B------:R-:W2:Y:S03]  /*21e0*/  @P0 LDG.E.U16 R249, desc[UR22][R22.64] ;  /* 0x0000001616f90981 */ /* 0x000ea6000c1e1500 */
[----:B------:R-:W-:-:S04]  /*21f0*/  IMAD.WIDE R24, R25, 0x2, R16 ;  /* 0x0000000219187825 */ /* 0x000fc800078e0210 */
[----:B------:R-:W-:Y:S01]  /*2200*/  IMAD.WIDE R28, R29, 0x2, R16 ;  /* 0x000000021d1c7825 */ /* 0x000fe200078e0210 */
[----:B------:R-:W2:Y:S01]  /*2210*/  @P0 LDG.E.U16 R251, desc[UR22][R24.64] ;  /* 0x0000001618fb0981 */ /* 0x000ea2000c1e1500 */
[----:B------:R-:W-:-:S03]  /*2220*/  ISETP.GE.U32.AND P0, PT, R30, 0x7fffffd6, PT ;  /* 0x7fffffd61e00780c */ /* 0x000fc60003f06070 */
[----:B------:R-:W2:Y:S04]  /*2230*/  @P4 LDG.E.U16 R244, desc[UR22][R26.64] ;  /* 0x000000161af44981 */ /* 0x000ea8000c1e1500 */
[----:B------:R-:W2:Y:S01]  /*2240*/  @P4 LDG.E.U16 R246, desc[UR22][R28.64] ;  /* 0x000000161cf64981 */ /* 0x000ea2000c1e1500 */
[----:B------:R-:W-:Y:S01]  /*2250*/  LOP3.LUT P4, RZ, R31, 0x1, RZ, 0xc0, !PT ;  /* 0x000000011fff7812 */ /* 0x000fe2000788c0ff */
[----:B------:R-:W-:Y:S01]  /*2260*/  IMAD.WIDE R30, R33, 0x2, R14 ;  /* 0x00000002211e7825 */ /* 0x000fe200078e020e */
[----:B------:R-:W-:-:S03]  /*2270*/  SHF.R.U32.HI R39, RZ, 0x6, R9 ;  /* 0x00000006ff277819 */ /* 0x000fc60000011609 */
[----:B------:R-:W-:Y:S01]  /*2280*/  IMAD.WIDE R32, R33, 0x2, R16 ;  /* 0x0000000221207825 */ /* 0x000fe200078e0210 */
[----:B------:R-:W2:Y:S03]  /*2290*/  @!P6 LDG.E.U16 R235, desc[UR22][R30.64] ;  /* 0x000000161eebe981 */ /* 0x000ea6000c1e1500 */
[----:B------:R-:W-:Y:S01]  /*22a0*/  IMAD.WIDE R34, R37, 0x2, R14 ;  /* 0x0000000225227825 */ /* 0x000fe200078e020e */
[----:B------:R-:W2:Y:S01]  /*22b0*/  @!P6 LDG.E.U16 R236, desc[UR22][R32.64] ;  /* 0x0000001620ece981 */ /* 0x000ea2000c1e1500 */
[----:B------:R-:W-:Y:S02]  /*22c0*/  LOP3.LUT P6, RZ, R39, 0x1, RZ, 0xc0, !PT ;  /* 0x0000000127ff7812 */ /* 0x000fe400078cc0ff */
[----:B------:R-:W-:Y:S01]  /*22d0*/  IMAD.WIDE R36, R37, 0x2, R16 ;  /* 0x0000000225247825 */ /* 0x000fe200078e0210 */
[----:B------:R-:W2:Y:S04]  /*22e0*/  @P4 LDG.E.U16 R237, desc[UR22][R34.64] ;  /* 0x0000001622ed4981 */ /* 0x000ea8000c1e1500 */
[----:B------:R-:W2:Y:S01]  /*22f0*/  @P4 LDG.E.U16 R238, desc[UR22][R36.64] ;  /* 0x0000001624ee4981 */ /* 0x000ea2000c1e1500 */
[----:B------:R-:W-:Y:S01]  /*2300*/  ISETP.GE.U32.AND P4, PT, R38, 0x7fffffdd, PT ;  /* 0x7fffffdd2600780c */ /* 0x000fe20003f86070 */
[----:B------:R-:W-:-:S04]  /*2310*/  IMAD.WIDE R38, R41, 0x2, R14 ;  /* 0x0000000229267825 */ /* 0x000fc800078e020e */
[----:B------:R-:W-:Y:S01]  /*2320*/  IMAD.WIDE R40, R41, 0x2, R16 ;  /* 0x0000000229287825 */ /* 0x000fe200078e0210 */
[----:B------:R-:W2:Y:S03]  /*2330*/  @P6 LDG.E.U16 R239, desc[UR22][R38.64] ;  /* 0x0000001626ef6981 */ /* 0x000ea6000c1e1500 */
[C---:B------:R-:W-:Y:S01]  /*2340*/  IMAD.WIDE R42, R12.reuse, 0x2, R14 ;  /* 0x000000020c2a7825 */ /* 0x040fe200078e020e */
[----:B------:R-:W2:Y:S03]  /*2350*/  @P6 LDG.E.U16 R240, desc[UR22][R40.64] ;  /* 0x0000001628f06981 */ /* 0x000ea6000c1e1500 */
[----:B------:R-:W-:Y:S01]  /*2360*/  IMAD.WIDE R44, R12, 0x2, R16 ;  /* 0x000000020c2c7825 */ /* 0x000fe200078e0210 */
[----:B------:R-:W2:Y:S01]  /*2370*/  @!P5 LDG.E.U16 R241, desc[UR22][R42.64] ;  /* 0x000000162af1d981 */ /* 0x000ea2000c1e1500 */
[----:B------:R-:W-:-:S03]  /*2380*/  ISETP.GE.U32.AND P6, PT, R47, 0x7fffffd5, PT ;  /* 0x7fffffd52f00780c */ /* 0x000fc60003fc6070 */
[----:B------:R-:W2:Y:S01]  /*2390*/  @!P5 LDG.E.U16 R242, desc[UR22][R44.64] ;  /* 0x000000162cf2d981 */ /* 0x000ea2000c1e1500 */
[----:B------:R-:W-:Y:S01]  /*23a0*/  ISETP.GE.U32.AND P5, PT, R46, 0x7fffffdc, PT ;  /* 0x7fffffdc2e00780c */ /* 0x000fe20003fa6070 */
[----:B------:R-:W-:Y:S01]  /*23b0*/  IMAD.WIDE R46, R49, 0x2, R14 ;  /* 0x00000002312e7825 */ /* 0x000fe200078e020e */
[----:B------:R-:W-:Y:S02]  /*23c0*/  PRMT R232, RZ, 0x7610, R232 ;  /* 0x00007610ffe87816 */ /* 0x000fe400000000e8 */
[----:B------:R-:W-:Y:S01]  /*23d0*/  PRMT R233, RZ, 0x7610, R233 ;  /* 0x00007610ffe97816 */ /* 0x000fe200000000e9 */
[----:B------:R-:W-:Y:S01]  /*23e0*/  IMAD.WIDE R50, R53, 0x2, R14 ;  /* 0x0000000235327825 */ /* 0x000fe200078e020e */
[----:B------:R-:W-:Y:S01]  /*23f0*/  PRMT R234, RZ, 0x7610, R234 ;  /* 0x00007610ffea7816 */ /* 0x000fe200000000ea */
[----:B------:R-:W2:Y:S02]  /*2400*/  @!P3 LDG.E.U16 R231, desc[UR22][R46.64] ;  /* 0x000000162ee7b981 */ /* 0x000ea4000c1e1500 */
[----:B------:R-:W-:Y:S01]  /*2410*/  IMAD.WIDE R48, R49, 0x2, R16 ;  /* 0x0000000231307825 */ /* 0x000fe200078e0210 */
[----:B------:R-:W-:Y:S01]  /*2420*/  SHF.R.U32.HI R54, RZ, 0xd, R9 ;  /* 0x0000000dff367819 */ /* 0x000fe20000011609 */
[----:B------:R-:W2:Y:S02]  /*2430*/  @!P0 LDG.E.U16 R233, desc[UR22][R50.64] ;  /* 0x0000001632e98981 */ /* 0x000ea4000c1e1500 */
[----:B------:R-:W-:Y:S01]  /*2440*/  IMAD.WIDE R52, R53, 0x2, R16 ;  /* 0x0000000235347825 */ /* 0x000fe200078e0210 */
[----:B------:R-:W-:Y:S01]  /*2450*/  SHF.R.U32.HI R55, RZ, 0x5, R9 ;  /* 0x00000005ff377819 */ /* 0x000fe20000011609 */
[----:B------:R-:W2:Y:S01]  /*2460*/  @!P3 LDG.E.U16 R232, desc[UR22][R48.64] ;  /* 0x0000001630e8b981 */ /* 0x000ea2000c1e1500 */
[----:B------:R-:W-:-:S03]  /*2470*/  LOP3.LUT P3, RZ, R54, 0x1, RZ, 0xc0, !PT ;  /* 0x0000000136ff7812 */ /* 0x000fc6000786c0ff */
[----:B------:R-:W2:Y:S01]  /*2480*/  @!P0 LDG.E.U16 R234, desc[UR22][R52.64] ;  /* 0x0000001634ea8981 */ /* 0x000ea2000c1e1500 */
[----:B------:R-:W-:Y:S01]  /*2490*/  LOP3.LUT P0, RZ, R55, 0x1, RZ, 0xc0, !PT ;  /* 0x0000000137ff7812 */ /* 0x000fe2000780c0ff */
[C---:B------:R-:W-:Y:S02]  /*24a0*/  IMAD R57, R12.reuse, 0x12, RZ ;  /* 0x000000120c397824 */ /* 0x040fe400078e02ff */
[----:B------:R-:W-:Y:S01]  /*24b0*/  IMAD R61, R12, 0x1a, RZ ;  /* 0x0000001a0c3d7824 */ /* 0x000fe200078e02ff */
[----:B------:R-:W-:Y:S01]  /*24c0*/  PRMT R170, RZ, 0x7610, R170 ;  /* 0x00007610ffaa7816 */ /* 0x000fe200000000aa */
[----:B------:R-:W-:Y:S01]  /*24d0*/  IMAD.WIDE R54, R57, 0x2, R14 ;  /* 0x0000000239367825 */ /* 0x000fe200078e020e */
[----:B------:R-:W-:Y:S02]  /*24e0*/  PRMT R172, RZ, 0x7610, R172 ;  /* 0x00007610ffac7816 */ /* 0x000fe400000000ac */
[----:B------:R-:W-:Y:S01]  /*24f0*/  PRMT R173, RZ, 0x7610, R173 ;  /* 0x00007610ffad7816 */ /* 0x000fe200000000ad */
[----:B------:R-:W-:Y:S01]  /*2500*/  IMAD.WIDE R58, R61, 0x2, R14 ;  /* 0x000000023d3a7825 */ /* 0x000fe200078e020e */
[----:B------:R-:W-:Y:S01]  /*2510*/  PRMT R174, RZ, 0x7610, R174 ;  /* 0x00007610ffae7816 */ /* 0x000fe200000000ae */
[----:B------:R-:W3:Y:S02]  /*2520*/  @P3 LDG.E.U16 R170, desc[UR22][R54.64] ;  /* 0x0000001636aa3981 */ /* 0x000ee4000c1e1500 */
[----:B------:R-:W-:-:S02]  /*2530*/  IMAD.WIDE R56, R57, 0x2, R16 ;  /* 0x0000000239387825 */ /* 0x000fc400078e0210 */
[----:B------:R-:W3:Y:S02]  /*2540*/  @P0 LDG.E.U16 R173, desc[UR22][R58.64] ;  /* 0x000000163aad0981 */ /* 0x000ee4000c1e1500 */
[----:B------:R-:W-:Y:S02]  /*2550*/  IMAD.WIDE R60, R61, 0x2, R16 ;  /* 0x000000023d3c7825 */ /* 0x000fe400078e0210 */
[----:B------:R-:W3:Y:S02]  /*2560*/  @P3 LDG.E.U16 R172, desc[UR22][R56.64] ;  /* 0x0000001638ac3981 */ /* 0x000ee4000c1e1500 */
[C---:B------:R-:W-:Y:S02]  /*2570*/  VIADD R62, R4.reuse, 0xfffffff3 ;  /* 0xfffffff3043e7836 */ /* 0x040fe40000000000 */
[----:B------:R-:W-:Y:S01]  /*2580*/  VIADD R63, R4, 0xfffffffa ;  /* 0xfffffffa043f7836 */ /* 0x000fe20000000000 */
[----:B------:R-:W3:Y:S01]  /*2590*/  @P0 LDG.E.U16 R174, desc[UR22][R60.64] ;  /* 0x000000163cae0981 */ /* 0x000ee2000c1e1500 */
[----:B------:R-:W-:-:S02]  /*25a0*/  IMAD R65, R12, 0x3, RZ ;  /* 0x000000030c417824 */ /* 0x000fc400078e02ff */
[----:B------:R-:W-:Y:S01]  /*25b0*/  IMAD R69, R12, 0xb, RZ ;  /* 0x0000000b0c457824 */ /* 0x000fe200078e02ff */
[----:B------:R-:W-:Y:S02]  /*25c0*/  ISETP.GE.U32.AND P3, PT, R62, 0x7fffffd4, PT ;  /* 0x7fffffd43e00780c */ /* 0x000fe40003f66070 */
[----:B------:R-:W-:Y:S01]  /*25d0*/  ISETP.GE.U32.AND P0, PT, R63, 0x7fffffdb, PT ;  /* 0x7fffffdb3f00780c */ /* 0x000fe20003f06070 */
[----:B------:R-:W-:Y:S01]  /*25e0*/  IMAD.WIDE R62, R65, 0x2, R14 ;  /* 0x00000002413e7825 */ /* 0x000fe200078e020e */
[----:B------:R-:W-:Y:S02]  /*25f0*/  PRMT R175, RZ, 0x7610, R175 ;  /* 0x00007610ffaf7816 */ /* 0x000fe400000000af */
[----:B------:R-:W-:Y:S01]  /*2600*/  PRMT R176, RZ, 0x7610, R176 ;  /* 0x00007610ffb07816 */ /* 0x000fe200000000b0 */
[----:B------:R-:W-:Y:S01]  /*2610*/  IMAD.WIDE R66, R69, 0x2, R14 ;  /* 0x0000000245427825 */ /* 0x000fe200078e020e */
[----:B------:R-:W-:Y:S02]  /*2620*/  PRMT R177, RZ, 0x7610, R177 ;  /* 0x00007610ffb17816 */ /* 0x000fe400000000b1 */
[----:B------:R-:W-:Y:S01]  /*2630*/  PRMT R178, RZ, 0x7610, R178 ;  /* 0x00007610ffb27816 */ /* 0x000fe200000000b2 */
[----:B------:R-:W-:Y:S01]  /*2640*/  IMAD.WIDE R64, R65, 0x2, R16 ;  /* 0x0000000241407825 */ /* 0x000fe200078e0210 */
[----:B------:R-:W-:Y:S01]  /*2650*/  SHF.R.U32.HI R70, RZ, 0xc, R9 ;  /* 0x0000000cff467819 */ /* 0x000fe20000011609 */
[----:B------:R-:W3:Y:S02]  /*2660*/  @!P4 LDG.E.U16 R175, desc[UR22][R62.64] ;  /* 0x000000163eafc981 */ /* 0x000ee4000c1e1500 */
[----:B------:R-:W-:Y:S01]  /*2670*/  IMAD.WIDE R68, R69, 0x2, R16 ;  /* 0x0000000245447825 */ /* 0x000fe200078e0210 */
[----:B------:R-:W-:Y:S01]  /*2680*/  SHF.R.U32.HI R71, RZ, 0x4, R9 ;  /* 0x00000004ff477819 */ /* 0x000fe20000011609 */
[----:B------:R-:W3:Y:S01]  /*2690*/  @!P4 LDG.E.U16 R176, desc[UR22][R64.64] ;  /* 0x0000001640b0c981 */ /* 0x000ee2000c1e1500 */
[----:B------:R-:W-:-:S03]  /*26a0*/  LOP3.LUT P4, RZ, R70, 0x1, RZ, 0xc0, !PT ;  /* 0x0000000146ff7812 */ /* 0x000fc6000788c0ff */
[----:B------:R-:W3:Y:S04]  /*26b0*/  @!P6 LDG.E.U16 R177, desc[UR22][R66.64] ;  /* 0x0000001642b1e981 */ /* 0x000ee8000c1e1500 */
[----:B------:R-:W3:Y:S01]  /*26c0*/  @!P6 LDG.E.U16 R178, desc[UR22][R68.64] ;  /* 0x0000001644b2e981 */ /* 0x000ee2000c1e1500 */
[----:B------:R-:W-:Y:S01]  /*26d0*/  LOP3.LUT P6, RZ, R71, 0x1, RZ, 0xc0, !PT ;  /* 0x0000000147ff7812 */ /* 0x000fe200078cc0ff */
[C---:B------:R-:W-:Y:S02]  /*26e0*/  IMAD R73, R12.reuse, 0x13, RZ ;  /* 0x000000130c497824 */ /* 0x040fe400078e02ff */
[----:B------:R-:W-:Y:S01]  /*26f0*/  IMAD R77, R12, 0x1b, RZ ;  /* 0x0000001b0c4d7824 */ /* 0x000fe200078e02ff */
[----:B------:R-:W-:Y:S01]  /*2700*/  PRMT R179, RZ, 0x7610, R179 ;  /* 0x00007610ffb37816 */ /* 0x000fe200000000b3 */
[----:B------:R-:W-:Y:S01]  /*2710*/  IMAD.WIDE R70, R73, 0x2, R14 ;  /* 0x0000000249467825 */ /* 0x000fe200078e020e */
[----:B------:R-:W-:-:S02]  /*2720*/  PRMT R180, RZ, 0x7610, R180 ;  /* 0x00007610ffb47816 */ /* 0x000fc400000000b4 */
[----:B------:R-:W-:Y:S01]  /*2730*/  PRMT R181, RZ, 0x7610, R181 ;  /* 0x00007610ffb57816 */ /* 0x000fe200000000b5 */
[----:B------:R-:W-:Y:S01]  /*2740*/  IMAD.WIDE R74, R77, 0x2, R14 ;  /* 0x000000024d4a7825 */ /* 0x000fe200078e020e */
[----:B------:R-:W-:Y:S01]  /*2750*/  PRMT R182, RZ, 0x7610, R182 ;  /* 0x00007610ffb67816 */ /* 0x000fe200000000b6 */
[----:B------:R-:W3:Y:S02]  /*2760*/  @P4 LDG.E.U16 R179, desc[UR22][R70.64] ;  /* 0x0000001646b34981 */ /* 0x000ee4000c1e1500 */
[--C-:B------:R-:W-:Y:S02]  /*2770*/  IMAD.WIDE R72, R73, 0x2, R16.reuse ;  /* 0x0000000249487825 */ /* 0x100fe400078e0210 */
[----:B------:R-:W3:Y:S02]  /*2780*/  @P6 LDG.E.U16 R181, desc[UR22][R74.64] ;  /* 0x000000164ab56981 */ /* 0x000ee4000c1e1500 */
[----:B------:R-:W-:Y:S02]  /*2790*/  IMAD.WIDE R76, R77, 0x2, R16 ;  /* 0x000000024d4c7825 */ /* 0x000fe400078e0210 */
[----:B------:R-:W3:Y:S02]  /*27a0*/  @P4 LDG.E.U16 R180, desc[UR22][R72.64] ;  /* 0x0000001648b44981 */ /* 0x000ee4000c1e1500 */
[----:B------:R-:W-:-:S02]  /*27b0*/  VIADD R78, R4, 0xfffffff2 ;  /* 0xfffffff2044e7836 */ /* 0x000fc40000000000 */
[----:B------:R-:W-:Y:S01]  /*27c0*/  VIADD R79, R4, 0xfffffff9 ;  /* 0xfffffff9044f7836 */ /* 0x000fe20000000000 */
[----:B------:R-:W3:Y:S01]  /*27d0*/  @P6 LDG.E.U16 R182, desc[UR22][R76.64] ;  /* 0x000000164cb66981 */ /* 0x000ee2000c1e1500 */
[C---:B------:R-:W-:Y:S02]  /*27e0*/  IMAD.SHL.U32 R81, R12.reuse, 0x4, RZ ;  /* 0x000000040c517824 */ /* 0x040fe400078e00ff */
[----:B------:R-:W-:Y:S01]  /*27f0*/  IMAD R85, R12, 0xc, RZ ;  /* 0x0000000c0c557824 */ /* 0x000fe200078e02ff */
[----:B------:R-:W-:Y:S02]  /*2800*/  ISETP.GE.U32.AND P4, PT, R78, 0x7fffffd3, PT ;  /* 0x7fffffd34e00780c */ /* 0x000fe40003f86070 */
[----:B------:R-:W-:Y:S01]  /*2810*/  ISETP.GE.U32.AND P6, PT, R79, 0x7fffffda, PT ;  /* 0x7fffffda4f00780c */ /* 0x000fe20003fc6070 */
[----:B------:R-:W-:Y:S01]  /*2820*/  IMAD.WIDE R78, R81, 0x2, R14 ;  /* 0x00000002514e7825 */ /* 0x000fe200078e020e */
[----:B------:R-:W-:Y:S02]  /*2830*/  PRMT R183, RZ, 0x7610, R183 ;  /* 0x00007610ffb77816 */ /* 0x000fe400000000b7 */
[----:B------:R-:W-:Y:S01]  /*2840*/  PRMT R184, RZ, 0x7610, R184 ;  /* 0x00007610ffb87816 */ /* 0x000fe200000000b8 */
[----:B------:R-:W-:Y:S01]  /*2850*/  IMAD.WIDE R82, R85, 0x2, R14 ;  /* 0x0000000255527825 */ /* 0x000fe200078e020e */
[----:B------:R-:W-:-:S02]  /*2860*/  PRMT R185, RZ, 0x7610, R185 ;  /* 0x00007610ffb97816 */ /* 0x000fc400000000b9 */
        /* <DEDUP_REMOVED lines=8> */
[----:B------:R-:W3:Y:S01]  /*28f0*/  @!P3 LDG.E.U16 R185, desc[UR22][R82.64] ;  /* 0x0000001652b9b981 */ /* 0x000ee2000c1e1500 */
[----:B------:R-:W-:-:S03]  /*2900*/  IMAD R101, R12, 0xd, RZ ;  /* 0x0000000d0c657824 */ /* 0x000fc600078e02ff */
[----:B------:R-:W3:Y:S01]  /*2910*/  @!P3 LDG.E.U16 R186, desc[UR22][R84.64] ;  /* 0x0000001654bab981 */ /* 0x000ee2000c1e1500 */
        /* <DEDUP_REMOVED lines=9> */
[----:B------:R-:W3:Y:S01]  /*29b0*/  @!P4 LDG.E.U16 R193, desc[UR22][R98.64] ;  /* 0x0000001662c1c981 */ /* 0x000ee2000c1e1500 */
[----:B------:R-:W-:Y:S01]  /*29c0*/  PRMT R189, RZ, 0x7610, R189 ;  /* 0x00007610ffbd7816 */ /* 0x000fe200000000bd */
[----:B------:R-:W-:Y:S01]  /*29d0*/  IMAD.WIDE R90, R93, 0x2, R14 ;  /* 0x000000025d5a7825 */ /* 0x000fe200078e020e */
[----:B------:R-:W-:Y:S01]  /*29e0*/  PRMT R190, RZ, 0x7610, R190 ;  /* 0x00007610ffbe7816 */ /* 0x000fe200000000be */
[----:B------:R-:W3:Y:S02]  /*29f0*/  @P5 LDG.E.U16 R187, desc[UR22][R86.64] ;  /* 0x0000001656bb5981 */ /* 0x000ee4000c1e1500 */
[----:B------:R-:W-:Y:S01]  /*2a00*/  IMAD.WIDE R100, R101, 0x2, R16 ;  /* 0x0000000265647825 */ /* 0x000fe200078e0210 */
[----:B------:R-:W-:Y:S01]  /*2a10*/  SHF.R.U32.HI R103, RZ, 0x2, R9 ;  /* 0x00000002ff677819 */ /* 0x000fe20000011609 */
[----:B------:R-:W4:Y:S02]  /*2a20*/  @P3 LDG.E.U16 R189, desc[UR22][R90.64] ;  /* 0x000000165abd3981 */ /* 0x000f24000c1e1500 */
[----:B------:R-:W-:-:S02]  /*2a30*/  IMAD.WIDE R88, R89, 0x2, R16 ;  /* 0x0000000259587825 */ /* 0x000fc400078e0210 */
[----:B------:R-:W5:Y:S02]  /*2a40*/  @!P4 LDG.E.U16 R194, desc[UR22][R100.64] ;  /* 0x0000001664c2c981 */ /* 0x000f64000c1e1500 */
[----:B------:R-:W-:-:S04]  /*2a50*/  IMAD.WIDE R92, R93, 0x2, R16 ;  /* 0x000000025d5c7825 */ /* 0x000fc800078e0210 */
[C---:B------:R-:W-:Y:S01]  /*2a60*/  VIADD R94, R4.reuse, 0xfffffff1 ;  /* 0xfffffff1045e7836 */ /* 0x040fe20000000000 */
[----:B------:R-:W5:Y:S01]  /*2a70*/  @P5 LDG.E.U16 R188, desc[UR22][R88.64] ;  /* 0x0000001658bc5981 */ /* 0x000f62000c1e1500 */
[----:B------:R-:W-:Y:S02]  /*2a80*/  VIADD R95, R4, 0xfffffff8 ;  /* 0xfffffff8045f7836 */ /* 0x000fe40000000000 */
[----:B------:R-:W-:Y:S01]  /*2a90*/  IMAD R97, R12, 0x5, RZ ;  /* 0x000000050c617824 */ /* 0x000fe200078e02ff */
[----:B------:R-:W5:Y:S01]  /*2aa0*/  @P3 LDG.E.U16 R190, desc[UR22][R92.64] ;  /* 0x000000165cbe3981 */ /* 0x000f62000c1e1500 */
[----:B------:R-:W-:Y:S02]  /*2ab0*/  LOP3.LUT P4, RZ, R103, 0x1, RZ, 0xc0, !PT ;  /* 0x0000000167ff7812 */ /* 0x000fe4000788c0ff */
[----:B------:R-:W-:Y:S02]  /*2ac0*/  ISETP.GE.U32.AND P5, PT, R94, 0x7fffffd2, PT ;  /* 0x7fffffd25e00780c */ /* 0x000fe40003fa6070 */
[----:B------:R-:W-:Y:S01]  /*2ad0*/  ISETP.GE.U32.AND P3, PT, R95, 0x7fffffd9, PT ;  /* 0x7fffffd95f00780c */ /* 0x000fe20003f66070 */
[----:B------:R-:W-:Y:S01]  /*2ae0*/  IMAD.WIDE R94, R97, 0x2, R14 ;  /* 0x00000002615e7825 */ /* 0x000fe200078e020e */
[----:B------:R-:W-:-:S02]  /*2af0*/  PRMT R191, RZ, 0x7610, R191 ;  /* 0x00007610ffbf7816 */ /* 0x000fc400000000bf */
[----:B------:R-:W-:Y:S01]  /*2b00*/  PRMT R192, RZ, 0x7610, R192 ;  /* 0x00007610ffc07816 */ /* 0x000fe200000000c0 */
[----:B------:R-:W-:Y:S01]  /*2b10*/  IMAD.WIDE R96, R97, 0x2, R16 ;  /* 0x0000000261607825 */ /* 0x000fe200078e0210 */
[----:B------:R-:W-:Y:S02]  /*2b20*/  SHF.R.U32.HI R102, RZ, 0xa, R9 ;  /* 0x0000000aff667819 */ /* 0x000fe40000011609 */
[----:B------:R-:W-:Y:S01]  /*2b30*/  PRMT R197, RZ, 0x7610, R197 ;  /* 0x00007610ffc57816 */ /* 0x000fe200000000c5 */
[C---:B------:R-:W-:Y:S01]  /*2b40*/  IMAD R109, R12.reuse, 0x1d, RZ ;  /* 0x0000001d0c6d7824 */ /* 0x040fe200078e02ff */
[----:B------:R-:W-:Y:S01]  /*2b50*/  PRMT R198, RZ, 0x7610, R198 ;  /* 0x00007610ffc67816 */ /* 0x000fe200000000c6 */
[----:B------:R-:W5:Y:S01]  /*2b60*/  @!P0 LDG.E.U16 R191, desc[UR22][R94.64] ;  /* 0x000000165ebf8981 */ /* 0x000f62000c1e1500 */
[----:B------:R-:W-:Y:S02]  /*2b70*/  IMAD R113, R12, 0x6, RZ ;  /* 0x000000060c717824 */ /* 0x000fe400078e02ff */
[----:B------:R-:W-:Y:S01]  /*2b80*/  IMAD.WIDE R106, R109, 0x2, R14 ;  /* 0x000000026d6a7825 */ /* 0x000fe200078e020e */
[----:B------:R-:W5:Y:S01]  /*2b90*/  @!P0 LDG.E.U16 R192, desc[UR22][R96.64] ;  /* 0x0000001660c08981 */ /* 0x000f62000c1e1500 */
[----:B------:R-:W-:-:S02]  /*2ba0*/  LOP3.LUT P0, RZ, R102, 0x1, RZ, 0xc0, !PT ;  /* 0x0000000166ff7812 */ /* 0x000fc4000780c0ff */
[----:B------:R-:W-:Y:S01]  /*2bb0*/  IMAD.WIDE R108, R109, 0x2, R16 ;  /* 0x000000026d6c7825 */ /* 0x000fe200078e0210 */
[----:B------:R-:W-:Y:S01]  /*2bc0*/  PRMT R199, RZ, 0x7610, R199 ;  /* 0x00007610ffc77816 */ /* 0x000fe200000000c7 */
[----:B------:R-:W5:Y:S02]  /*2bd0*/  @P4 LDG.E.U16 R197, desc[UR22][R106.64] ;  /* 0x000000166ac54981 */ /* 0x000f64000c1e1500 */
[----:B------:R-:W-:Y:S01]  /*2be0*/  VIADD R114, R4, 0xfffffff0 ;  /* 0xfffffff004727836 */ /* 0x000fe20000000000 */
[----:B------:R-:W-:Y:S01]  /*2bf0*/  PRMT R200, RZ, 0x7610, R200 ;  /* 0x00007610ffc87816 */ /* 0x000fe200000000c8 */
[----:B------:R-:W-:Y:S01]  /*2c00*/  IMAD R105, R12, 0x15, RZ ;  /* 0x000000150c697824 */ /* 0x000fe200078e02ff */
[----:B------:R-:W5:Y:S01]  /*2c10*/  @P4 LDG.E.U16 R198, desc[UR22][R108.64] ;  /* 0x000000166cc64981 */ /* 0x000f62000c1e1500 */
[----:B------:R-:W-:Y:S01]  /*2c20*/  IMAD.WIDE R110, R113, 0x2, R14 ;  /* 0x00000002716e7825 */ /* 0x000fe200078e020e */
[----:B------:R-:W-:-:S03]  /*2c30*/  ISETP.GE.U32.AND P4, PT, R114, 0x7fffffd1, PT ;  /* 0x7fffffd17200780c */ /* 0x000fc60003f86070 */
[----:B------:R-:W-:Y:S01]  /*2c40*/  IMAD.WIDE R112, R113, 0x2, R16 ;  /* 0x0000000271707825 */ /* 0x000fe200078e0210 */
[----:B------:R-:W-:Y:S01]  /*2c50*/  SHF.R.U32.HI R114, RZ, 0x9, R9 ;  /* 0x00000009ff727819 */ /* 0x000fe20000011609 */
[----:B------:R-:W5:Y:S01]  /*2c60*/  @!P6 LDG.E.U16 R199, desc[UR22][R110.64] ;  /* 0x000000166ec7e981 */ /* 0x000f62000c1e1500 */
[----:B------:R-:W-:Y:S01]  /*2c70*/  PRMT R195, RZ, 0x7610, R195 ;  /* 0x00007610ffc37816 */ /* 0x000fe200000000c3 */
[C---:B------:R-:W-:Y:S01]  /*2c80*/  IMAD.WIDE R102, R105.reuse, 0x2, R14 ;  /* 0x0000000269667825 */ /* 0x040fe200078e020e */
[----:B------:R-:W-:Y:S01]  /*2c90*/  PRMT R196, RZ, 0x7610, R196 ;  /* 0x00007610ffc47816 */ /* 0x000fe200000000c4 */
[----:B------:R-:W5:Y:S02]  /*2ca0*/  @!P6 LDG.E.U16 R200, desc[UR22][R112.64] ;  /* 0x0000001670c8e981 */ /* 0x000f64000c1e1500 */
[----:B------:R-:W-:Y:S01]  /*2cb0*/  IMAD.WIDE R104, R105, 0x2, R16 ;  /* 0x0000000269687825 */ /* 0x000fe200078e0210 */
[----:B------:R-:W-:Y:S01]  /*2cc0*/  LOP3.LUT P6, RZ, R114, 0x1, RZ, 0xc0, !PT ;  /* 0x0000000172ff7812 */ /* 0x000fe200078cc0ff */
[----:B------:R-:W5:Y:S02]  /*2cd0*/  @P0 LDG.E.U16 R195, desc[UR22][R102.64] ;  /* 0x0000001666c30981 */ /* 0x000f64000c1e1500 */
[----:B------:R-:W-:Y:S01]  /*2ce0*/  VIADD R169, R4, 0x1f ;  /* 0x0000001f04a97836 */ /* 0x000fe20000000000 */
[----:B------:R-:W-:Y:S01]  /*2cf0*/  LOP3.LUT R171, R171, 0x1f, RZ, 0xc0, !PT ;  /* 0x0000001fabab7812 */ /* 0x000fe200078ec0ff */
[----:B------:R-:W5:Y:S01]  /*2d00*/  @P0 LDG.E.U16 R196, desc[UR22][R104.64] ;  /* 0x0000001668c40981 */ /* 0x000f62000c1e1500 */
[----:B------:R-:W-:-:S02]  /*2d10*/  IMAD R117, R12, 0xe, RZ ;  /* 0x0000000e0c757824 */ /* 0x000fc400078e02ff */
[----:B------:R-:W-:Y:S01]  /*2d20*/  IMAD R121, R12, 0x16, RZ ;  /* 0x000000160c797824 */ /* 0x000fe200078e02ff */
[----:B------:R-:W-:Y:S01]  /*2d30*/  ISETP.GT.AND P0, PT, R169, 0x1f, PT ;  /* 0x0000001fa900780c */ /* 0x000fe20003f04270 */
[----:B------:R-:W-:Y:S01]  /*2d40*/  IMAD.WIDE R114, R117, 0x2, R14 ;  /* 0x0000000275727825 */ /* 0x000fe200078e020e */
[----:B------:R-:W-:Y:S02]  /*2d50*/  PRMT R201, RZ, 0x7610, R201 ;  /* 0x00007610ffc97816 */ /* 0x000fe400000000c9 */
[----:B------:R-:W-:Y:S01]  /*2d60*/  PRMT R202, RZ, 0x7610, R202 ;  /* 0x00007610ffca7816 */ /* 0x000fe200000000ca */
[----:B------:R-:W-:Y:S01]  /*2d70*/  IMAD.WIDE R118, R121, 0x2, R14 ;  /* 0x0000000279767825 */ /* 0x000fe200078e020e */
[----:B------:R-:W-:Y:S02]  /*2d80*/  PRMT R203, RZ, 0x7610, R203 ;  /* 0x00007610ffcb7816 */ /* 0x000fe400000000cb */
[----:B------:R-:W-:Y:S01]  /*2d90*/  PRMT R204, RZ, 0x7610, R204 ;  /* 0x00007610ffcc7816 */ /* 0x000fe200000000cc */
[--C-:B------:R-:W-:Y:S01]  /*2da0*/  IMAD.WIDE R116, R117, 0x2, R16.reuse ;  /* 0x0000000275747825 */ /* 0x100fe200078e0210 */
[----:B------:R-:W-:Y:S01]  /*2db0*/  ISETP.LT.AND P0, PT, R171, R4, P0 ;  /* 0x00000004ab00720c */ /* 0x000fe20000701270 */
[----:B------:R-:W5:Y:S02]  /*2dc0*/  @!P5 LDG.E.U16 R201, desc[UR22][R114.64] ;  /* 0x0000001672c9d981 */ /* 0x000f64000c1e1500 */
[----:B------:R-:W-:Y:S01]  /*2dd0*/  IMAD.WIDE R120, R121, 0x2, R16 ;  /* 0x0000000279787825 */ /* 0x000fe200078e0210 */
[----:B------:R-:W-:Y:S01]  /*2de0*/  SHF.R.U32.HI R133, RZ, 0x1, R9 ;  /* 0x00000001ff857819 */ /* 0x000fe20000011609 */
[----:B------:R-:W5:Y:S02]  /*2df0*/  @!P5 LDG.E.U16 R202, desc[UR22][R116.64] ;  /* 0x0000001674cad981 */ /* 0x000f64000c1e1500 */
[----:B------:R-:W-:-:S02]  /*2e00*/  IMAD R4, R171, R13, RZ ;  /* 0x0000000dab047224 */ /* 0x000fc400078e02ff */
[----:B------:R-:W5:Y:S03]  /*2e10*/  @P6 LDG.E.U16 R203, desc[UR22][R118.64] ;  /* 0x0000001676cb6981 */ /* 0x000f66000c1e1500 */
[----:B------:R-:W-:Y:S01]  /*2e20*/  LEA R156, P5, R4, UR18, 0x1 ;  /* 0x00000012049c7c11 */ /* 0x000fe2000f8a08ff */
[----:B------:R-:W5:Y:S01]  /*2e30*/  @P6 LDG.E.U16 R204, desc[UR22][R120.64] ;  /* 0x0000001678cc6981 */ /* 0x000f62000c1e1500 */
[----:B------:R-:W-:Y:S01]  /*2e40*/  LOP3.LUT P6, RZ, R133, 0x1, RZ, 0xc0, !PT ;  /* 0x0000000185ff7812 */ /* 0x000fe200078cc0ff */
[----:B------:R-:W-:Y:S01]  /*2e50*/  IMAD R133, R12, 0x1e, RZ ;  /* 0x0000001e0c857824 */ /* 0x000fe200078e02ff */
[----:B------:R-:W-:Y:S01]  /*2e60*/  LEA.HI.X.SX32 R158, R4, UR19, 0x1, P5 ;  /* 0x00000013049e7c11 */ /* 0x000fe2000a8f0eff */
[----:B-1----:R-:W-:Y:S01]  /*2e70*/  IMAD R4, R122, UR6, RZ ;  /* 0x000000067a047c24 */ /* 0x002fe2000f8e02ff */
[----:B------:R-:W-:Y:S01]  /*2e80*/  PRMT R205, RZ, 0x7610, R205 ;  /* 0x00007610ffcd7816 */ /* 0x000fe200000000cd */
[----:B------:R-:W-:Y:S01]  /*2e90*/  IMAD R134, R123, UR6, RZ ;  /* 0x000000067b867c24 */ /* 0x000fe2000f8e02ff */
[----:B------:R-:W-:Y:S01]  /*2ea0*/  PRMT R206, RZ, 0x7610, R206 ;  /* 0x00007610ffce7816 */ /* 0x000fe200000000ce */
[----:B------:R-:W-:-:S02]  /*2eb0*/  IMAD R135, R125, UR6, RZ ;  /* 0x000000067d877c24 */ /* 0x000fc4000f8e02ff */
[----:B------:R-:W-:Y:S02]  /*2ec0*/  IMAD R136, R124, UR6, RZ ;  /* 0x000000067c887c24 */ /* 0x000fe4000f8e02ff */
[----:B------:R-:W-:-:S04]  /*2ed0*/  IMAD.WIDE R122, R133, 0x2, R14 ;  /* 0x00000002857a7825 */ /* 0x000fc800078e020e */
[----:B------:R-:W-:Y:S01]  /*2ee0*/  IMAD.WIDE R124, R133, 0x2, R16 ;  /* 0x00000002857c7825 */ /* 0x000fe200078e0210 */
[----:B------:R-:W5:Y:S03]  /*2ef0*/  @P6 LDG.E.U16 R205, desc[UR22][R122.64] ;  /* 0x000000167acd6981 */ /* 0x000f66000c1e1500 */
[----:B------:R-:W-:Y:S01]  /*2f00*/  IMAD R139, R126, UR6, RZ ;  /* 0x000000067e8b7c24 */ /* 0x000fe2000f8e02ff */
[-C--:B------:R-:W-:Y:S01]  /*2f10*/  LEA R126, P5, R4, R156.reuse, 0x1 ;  /* 0x0000009c047e7211 */ /* 0x080fe200078a08ff */
[----:B------:R-:W5:Y:S01]  /*2f20*/  @P6 LDG.E.U16 R206, desc[UR22][R124.64] ;  /* 0x000000167cce6981 */ /* 0x000f62000c1e1500 */
[----:B------:R-:W-:Y:S02]  /*2f30*/  IMAD R145, R127, UR6, RZ ;  /* 0x000000067f917c24 */ /* 0x000fe4000f8e02ff */
[----:B------:R-:W-:Y:S01]  /*2f40*/  IMAD R147, R128, UR6, RZ ;  /* 0x0000000680937c24 */ /* 0x000fe2000f8e02ff */
[----:B------:R-:W-:Y:S01]  /*2f50*/  LEA R128, P6, R134, R156, 0x1 ;  /* 0x0000009c86807211 */ /* 0x000fe200078c08ff */
[----:B------:R-:W-:Y:S01]  /*2f60*/  IMAD R143, R130, UR6, RZ ;  /* 0x00000006828f7c24 */ /* 0x000fe2000f8e02ff */
[----:B------:R-:W-:Y:S01]  /*2f70*/  LEA.HI.X.SX32 R127, R4, R158, 0x1, P5 ;  /* 0x0000009e047f7211 */ /* 0x000fe200028f0eff */
[----:B------:R-:W-:Y:S01]  /*2f80*/  IMAD R137, R132, UR6, RZ ;  /* 0x0000000684897c24 */ /* 0x000fe2000f8e02ff */
[----:B------:R-:W-:Y:S01]  /*2f90*/  LEA R130, P5, R135, R156, 0x1 ;  /* 0x0000009c87827211 */ /* 0x000fe200078a08ff */
[----:B------:R-:W-:Y:S01]  /*2fa0*/  IMAD R4, R129, UR6, RZ ;  /* 0x0000000681047c24 */ /* 0x000fe2000f8e02ff */
[----:B------:R-:W-:Y:S01]  /*2fb0*/  LEA.HI.X.SX32 R129, R134, R158, 0x1, P6 ;  /* 0x0000009e86817211 */ /* 0x000fe200030f0eff */
[----:B------:R-:W-:Y:S01]  /*2fc0*/  IMAD R141, R131, UR6, RZ ;  /* 0x00000006838d7c24 */ /* 0x000fe2000f8e02ff */
[----:B------:R-:W-:-:S02]  /*2fd0*/  LEA R132, P6, R136, R156, 0x1 ;  /* 0x0000009c88847211 */ /* 0x000fc400078c08ff */
[----:B------:R-:W-:Y:S02]  /*2fe0*/  LEA.HI.X.SX32 R131, R135, R158, 0x1, P5 ;  /* 0x0000009e87837211 */ /* 0x000fe400028f0eff */
[----:B------:R-:W-:Y:S02]  /*2ff0*/  LEA R134, P5, R137, R156, 0x1 ;  /* 0x0000009c89867211 */ /* 0x000fe400078a08ff */
[----:B------:R-:W-:Y:S02]  /*3000*/  LEA.HI.X.SX32 R133, R136, R158, 0x1, P6 ;  /* 0x0000009e88857211 */ /* 0x000fe400030f0eff */
[----:B------:R-:W-:Y:S02]  /*3010*/  LEA R136, P6, R139, R156, 0x1 ;  /* 0x0000009c8b887211 */ /* 0x000fe400078c08ff */
[----:B------:R-:W-:Y:S02]  /*3020*/  LEA.HI.X.SX32 R135, R137, R158, 0x1, P5 ;  /* 0x0000009e89877211 */ /* 0x000fe400028f0eff */
[----:B------:R-:W-:-:S02]  /*3030*/  LEA R138, P5, R141, R156, 0x1 ;  /* 0x0000009c8d8a7211 */ /* 0x000fc400078a08ff */
[----:B------:R-:W-:Y:S02]  /*3040*/  LEA.HI.X.SX32 R137, R139, R158, 0x1, P6 ;  /* 0x0000009e8b897211 */ /* 0x000fe400030f0eff */
[----:B------:R-:W-:Y:S02]  /*3050*/  LEA R140, P6, R143, R156, 0x1 ;  /* 0x0000009c8f8c7211 */ /* 0x000fe400078c08ff */
[----:B------:R-:W-:Y:S02]  /*3060*/  LEA.HI.X.SX32 R139, R141, R158, 0x1, P5 ;  /* 0x0000009e8d8b7211 */ /* 0x000fe400028f0eff */
[----:B------:R-:W-:Y:S02]  /*3070*/  LEA R142, P5, R145, R156, 0x1 ;  /* 0x0000009c918e7211 */ /* 0x000fe400078a08ff */
[----:B------:R-:W-:Y:S01]  /*3080*/  LEA.HI.X.SX32 R141, R143, R158, 0x1, P6 ;  /* 0x0000009e8f8d7211 */ /* 0x000fe200030f0eff */
[----:B------:R-:W-:Y:S01]  /*3090*/  IMAD R10, R10, UR6, RZ ;  /* 0x000000060a0a7c24 */ /* 0x000fe2000f8e02ff */
[----:B------:R-:W-:-:S02]  /*30a0*/  LEA R144, P6, R147, R156, 0x1 ;  /* 0x0000009c93907211 */ /* 0x000fc400078c08ff */
[----:B------:R-:W-:Y:S02]  /*30b0*/  LEA.HI.X.SX32 R143, R145, R158, 0x1, P5 ;  /* 0x0000009e918f7211 */ /* 0x000fe400028f0eff */
[----:B------:R-:W-:Y:S01]  /*30c0*/  LEA R146, P5, R4, R156, 0x1 ;  /* 0x0000009c04927211 */ /* 0x000fe200078a08ff */
[----:B------:R-:W-:Y:S01]  /*30d0*/  IMAD R11, R11, UR6, RZ ;  /* 0x000000060b0b7c24 */ /* 0x000fe2000f8e02ff */
[----:B------:R-:W-:Y:S01]  /*30e0*/  LEA.HI.X.SX32 R145, R147, R158, 0x1, P6 ;  /* 0x0000009e93917211 */ /* 0x000fe200030f0eff */
[----:B------:R-:W-:Y:S01]  /*30f0*/  IMAD R7, R7, UR6, RZ ;  /* 0x0000000607077c24 */ /* 0x000fe2000f8e02ff */
[----:B0-----:R-:W-:-:S04]  /*3100*/  @!UP1 UIADD3 UR4, UPT, UPT, -UR7, 0x100000, URZ ;  /* 0x0010000007049890 */ /* 0x001fc8000fffe1ff */
[----:B------:R-:W-:Y:S02]  /*3110*/  @!UP1 USHF.L.U32 UR5, UR4, 0xb, URZ ;  /* 0x0000000b04059899 */ /* 0x000fe400080006ff */
[----:B------:R-:W-:Y:S01]  /*3120*/  @!UP1 USHF.L.U32 UR4, UR4, 0x1, URZ ;  /* 0x0000000104049899 */ /* 0x000fe200080006ff */
[----:B------:R-:W-:Y:S02]  /*3130*/  LEA.HI.X.SX32 R147, R4, R158, 0x1, P5 ;  /* 0x0000009e04937211 */ /* 0x000fe400028f0eff */
[-C--:B------:R-:W-:Y:S01]  /*3140*/  LEA R150, P5, R10, R156.reuse, 0x1 ;  /* 0x0000009c0a967211 */ /* 0x080fe200078a08ff */
[----:B------:R-:W-:Y:S01]  /*3150*/  IMAD R8, R8, UR6, RZ ;  /* 0x0000000608087c24 */ /* 0x000fe2000f8e02ff */
[----:B------:R-:W-:Y:S02]  /*3160*/  LEA R148, P6, R11, R156, 0x1 ;  /* 0x0000009c0b947211 */ /* 0x000fe400078c08ff */
[----:B------:R-:W-:Y:S01]  /*3170*/  LEA.HI.X.SX32 R151, R10, R158, 0x1, P5 ;  /* 0x0000009e0a977211 */ /* 0x000fe200028f0eff */
[----:B------:R-:W-:Y:S01]  /*3180*/  VOTEU.ALL UP2, P2 ;  /* 0x0000000000ff7886 */ /* 0x000fe20001040000 */
[----:B------:R-:W-:Y:S01]  /*3190*/  LEA R154, P5, R7, R156, 0x1 ;  /* 0x0000009c079a7211 */ /* 0x000fe200078a08ff */
[----:B------:R-:W-:Y:S01]  /*31a0*/  IMAD R6, R6, UR6, RZ ;  /* 0x0000000606067c24 */ /* 0x000fe2000f8e02ff */
[----:B------:R-:W-:-:S02]  /*31b0*/  LEA.HI.X.SX32 R149, R11, R158, 0x1, P6 ;  /* 0x0000009e0b957211 */ /* 0x000fc400030f0eff */
[----:B------:R-:W-:Y:S01]  /*31c0*/  SHF.R.U32.HI R9, RZ, 0x8, R9 ;  /* 0x00000008ff097819 */ /* 0x000fe20000011609 */
[----:B------:R0:W1:Y:S01]  /*31d0*/  @!UP2 SYNCS.EXCH.64 URZ, [UR9+0xa008], UR4 ;  /* 0x00a0080409ffa5b2 */ /* 0x0000620008000100 */
[C---:B------:R-:W-:Y:S02]  /*31e0*/  LEA R152, P6, R8.reuse, R156, 0x1 ;  /* 0x0000009c08987211 */ /* 0x040fe400078c08ff */
[-C--:B------:R-:W-:Y:S02]  /*31f0*/  LEA.HI.X.SX32 R155, R7, R158.reuse, 0x1, P5 ;  /* 0x0000009e079b7211 */ /* 0x080fe400028f0eff */
[----:B------:R-:W-:Y:S01]  /*3200*/  LOP3.LUT P5, RZ, R9, 0x1, RZ, 0xc0, !PT ;  /* 0x0000000109ff7812 */ /* 0x000fe200078ac0ff */
[----:B--2---:R2:W-:Y:S01]  /*3210*/  STS.U16 [R168+UR9], R5 ;  /* 0x00000005a8007988 */ /* 0x0045e20008000409 */
[----:B------:R-:W-:Y:S01]  /*3220*/  LEA.HI.X.SX32 R153, R8, R158, 0x1, P6 ;  /* 0x0000009e08997211 */ /* 0x000fe200030f0eff */
[----:B------:R-:W-:Y:S01]  /*3230*/  IMAD R11, R12, 0x7, RZ ;  /* 0x000000070c0b7824 */ /* 0x000fe200078e02ff */
[----:B------:R-:W-:Y:S01]  /*3240*/  LEA R156, P6, R6, R156, 0x1 ;  /* 0x0000009c069c7211 */ /* 0x000fe200078c08ff */
[----:B------:R-:W-:-:S02]  /*3250*/  IMAD R9, R12, 0xf, RZ ;  /* 0x0000000f0c097824 */ /* 0x000fc400078e02ff */
[----:B------:R-:W-:Y:S01]  /*3260*/  IMAD R7, R12, 0x17, RZ ;  /* 0x000000170c077824 */ /* 0x000fe200078e02ff */
[----:B------:R-:W-:Y:S01]  /*3270*/  LEA.HI.X.SX32 R157, R6, R158, 0x1, P6 ;  /* 0x0000009e069d7211 */ /* 0x000fe200030f0eff */
[----:B--2---:R-:W-:Y:S01]  /*3280*/  IMAD R5, R12, 0x1f, RZ ;  /* 0x0000001f0c057824 */ /* 0x004fe200078e02ff */
[----:B------:R-:W-:Y:S01]  /*3290*/  PRMT R207, RZ, 0x7610, R207 ;  /* 0x00007610ffcf7816 */ /* 0x000fe200000000cf */
[----:B------:R-:W-:Y:S01]  /*32a0*/  IMAD.WIDE R158, R11, 0x2, R14 ;  /* 0x000000020b9e7825 */ /* 0x000fe200078e020e */
[----:B------:R-:W-:Y:S02]  /*32b0*/  PRMT R208, RZ, 0x7610, R208 ;  /* 0x00007610ffd07816 */ /* 0x000fe400000000d0 */
[----:B------:R-:W-:Y:S01]  /*32c0*/  PRMT R209, RZ, 0x7610, R209 ;  /* 0x00007610ffd17816 */ /* 0x000fe200000000d1 */
[----:B------:R-:W-:Y:S01]  /*32d0*/  IMAD.WIDE R160, R9, 0x2, R14 ;  /* 0x0000000209a07825 */ /* 0x000fe200078e020e */
[----:B------:R-:W-:Y:S01]  /*32e0*/  PRMT R210, RZ, 0x7610, R210 ;  /* 0x00007610ffd27816 */ /* 0x000fe200000000d2 */
[----:B------:R-:W2:Y:S01]  /*32f0*/  @!P3 LDG.E.U16 R207, desc[UR22][R158.64] ;  /* 0x000000169ecfb981 */ /* 0x000ea2000c1e1500 */
[----:B------:R-:W-:Y:S01]  /*3300*/  PRMT R211, RZ, 0x7610, R211 ;  /* 0x00007610ffd37816 */ /* 0x000fe200000000d3 */
[----:B------:R-:W-:Y:S01]  /*3310*/  IMAD.WIDE R162, R7, 0x2, R14 ;  /* 0x0000000207a27825 */ /* 0x000fe200078e020e */
[----:B------:R-:W-:Y:S01]  /*3320*/  PRMT R212, RZ, 0x7610, R212 ;  /* 0x00007610ffd47816 */ /* 0x000fe200000000d4 */
[----:B------:R-:W2:Y:S01]  /*3330*/  @!P4 LDG.E.U16 R209, desc[UR22][R160.64] ;  /* 0x00000016a0d1c981 */ /* 0x000ea2000c1e1500 */
[----:B------:R-:W-:Y:S01]  /*3340*/  PRMT R213, RZ, 0x7610, R213 ;  /* 0x00007610ffd57816 */ /* 0x000fe200000000d5 */
[----:B------:R-:W-:Y:S01]  /*3350*/  IMAD.WIDE R164, R5, 0x2, R14 ;  /* 0x0000000205a47825 */ /* 0x000fe200078e020e */
[----:B------:R-:W-:Y:S01]  /*3360*/  PRMT R215, RZ, 0x7610, R215 ;  /* 0x00007610ffd77816 */ /* 0x000fe200000000d7 */
[----:B------:R-:W2:Y:S01]  /*3370*/  @P5 LDG.E.U16 R211, desc[UR22][R162.64] ;  /* 0x00000016a2d35981 */ /* 0x000ea2000c1e1500 */
        /* <DEDUP_REMOVED lines=16> */
[----:B------:R-:W-:-:S02]  /*3480*/  PRMT R217, RZ, 0x7610, R217 ;  /* 0x00007610ffd97816 */ /* 0x000fc400000000d9 */
[----:B------:R-:W-:Y:S01]  /*3490*/  PRMT R219, RZ, 0x7610, R219 ;  /* 0x00007610ffdb7816 */ /* 0x000fe200000000db */
[----:B------:R-:W2:Y:S01]  /*34a0*/  @!P1 LDG.E.U16 R215, desc[UR22][R4.64] ;  /* 0x0000001604d79981 */ /* 0x000ea2000c1e1500 */
[----:B------:R-:W-:Y:S02]  /*34b0*/  PRMT R221, RZ, 0x7610, R221 ;  /* 0x00007610ffdd7816 */ /* 0x000fe400000000dd */
[----:B------:R-:W-:Y:S01]  /*34c0*/  PRMT R223, RZ, 0x7610, R223 ;  /* 0x00007610ffdf7816 */ /* 0x000fe200000000df */
[----:B------:R-:W2:Y:S01]  /*34d0*/  @P0 LDG.E.U16 R214, desc[UR22][R126.64] ;  /* 0x000000167ed60981 */ /* 0x000ea2000c1e1500 */
[----:B------:R-:W-:Y:S02]  /*34e0*/  PRMT R225, RZ, 0x7610, R225 ;  /* 0x00007610ffe17816 */ /* 0x000fe400000000e1 */
[----:B------:R-:W-:Y:S01]  /*34f0*/  PRMT R227, RZ, 0x7610, R227 ;  /* 0x00007610ffe37816 */ /* 0x000fe200000000e3 */
[----:B------:R-:W2:Y:S01]  /*3500*/  @P0 LDG.E.U16 R216, desc[UR22][R130.64] ;  /* 0x0000001682d80981 */ /* 0x000ea2000c1e1500 */
[----:B------:R-:W-:-:S02]  /*3510*/  PRMT R229, RZ, 0x7610, R229 ;  /* 0x00007610ffe57816 */ /* 0x000fc400000000e5 */
[----:B------:R-:W-:Y:S01]  /*3520*/  PRMT R230, RZ, 0x7610, R230 ;  /* 0x00007610ffe67816 */ /* 0x000fe200000000e6 */
[----:B------:R-:W2:Y:S04]  /*3530*/  @P0 LDG.E.U16 R218, desc[UR22][R134.64] ;  /* 0x0000001686da0981 */ /* 0x000ea8000c1e1500 */
        /* <DEDUP_REMOVED lines=12> */
[----:B------:R-:W2:Y:S01]  /*3600*/  @P0 LDG.E.U16 R230, desc[UR22][R156.64] ;  /* 0x000000169ce60981 */ /* 0x000ea2000c1e1500 */
[----:B------:R-:W-:-:S03]  /*3610*/  LOP3.LUT R248, R168, 0x10, RZ, 0x3c, !PT ;  /* 0x00000010a8f87812 */ /* 0x000fc600078e3cff */
[----:B---3--:R3:W-:Y:S04]  /*3620*/  STS.U16 [R168+UR9+0x2000], R243 ;  /* 0x002000f3a8007988 */ /* 0x0087e80008000409 */
[----:B----4-:R-:W-:Y:S01]  /*3630*/  STS.U16 [R168+UR9+0x400], R245 ;  /* 0x000400f5a8007988 */ /* 0x010fe20008000409 */
[----:B---3--:R-:W-:-:S03]  /*3640*/  LOP3.LUT R243, R168, 0x20, RZ, 0x3c, !PT ;  /* 0x00000020a8f37812 */ /* 0x008fc600078e3cff */
[----:B-----5:R-:W-:Y:S04]  /*3650*/  STS.U16 [R168+UR9+0x2400], R247 ;  /* 0x002400f7a8007988 */ /* 0x020fe80008000409 */
[----:B------:R-:W-:Y:S04]  /*3660*/  STS.U16 [R168+UR9+0x800], R249 ;  /* 0x000800f9a8007988 */ /* 0x000fe80008000409 */
[----:B------:R-:W-:Y:S04]  /*3670*/  STS.U16 [R168+UR9+0x2800], R251 ;  /* 0x002800fba8007988 */ /* 0x000fe80008000409 */
[----:B------:R-:W-:Y:S04]  /*3680*/  STS.U16 [R168+UR9+0xc00], R244 ;  /* 0x000c00f4a8007988 */ /* 0x000fe80008000409 */
[----:B------:R-:W-:Y:S04]  /*3690*/  STS.U16 [R168+UR9+0x2c00], R246 ;  /* 0x002c00f6a8007988 */ /* 0x000fe80008000409 */
[----:B------:R3:W-:Y:S04]  /*36a0*/  STS.U16 [R248+UR9+0x480], R235 ;  /* 0x000480ebf8007988 */ /* 0x0007e80008000409 */
[----:B------:R-:W-:Y:S04]  /*36b0*/  STS.U16 [R248+UR9+0x2480], R236 ;  /* 0x002480ecf8007988 */ /* 0x000fe80008000409 */
[----:B------:R-:W-:Y:S01]  /*36c0*/  STS.U16 [R248+UR9+0x880], R237 ;  /* 0x000880edf8007988 */ /* 0x000fe20008000409 */
[----:B---3--:R-:W-:-:S03]  /*36d0*/  LOP3.LUT R235, R168, 0x30, RZ, 0x3c, !PT ;  /* 0x00000030a8eb7812 */ /* 0x008fc600078e3cff */
[----:B------:R-:W-:Y:S04]  /*36e0*/  STS.U16 [R248+UR9+0x2880], R238 ;  /* 0x002880eef8007988 */ /* 0x000fe80008000409 */
[----:B------:R-:W-:Y:S04]  /*36f0*/  STS.U16 [R248+UR9+0xc80], R239 ;  /* 0x000c80eff8007988 */ /* 0x000fe80008000409 */
[----:B------:R-:W-:Y:S04]  /*3700*/  STS.U16 [R248+UR9+0x2c80], R240 ;  /* 0x002c80f0f8007988 */ /* 0x000fe80008000409 */
[----:B------:R-:W-:Y:S04]  /*3710*/  STS.U16 [R248+UR9+0x80], R241 ;  /* 0x000080f1f8007988 */ /* 0x000fe80008000409 */
[----:B------:R-:W-:Y:S04]  /*3720*/  STS.U16 [R248+UR9+0x2080], R242 ;  /* 0x002080f2f8007988 */ /* 0x000fe80008000409 */
[----:B------:R3:W-:Y:S04]  /*3730*/  STS.U16 [R243+UR9+0x100], R231 ;  /* 0x000100e7f3007988 */ /* 0x0007e80008000409 */
[----:B------:R4:W-:Y:S04]  /*3740*/  STS.U16 [R243+UR9+0x900], R170 ;  /* 0x000900aaf3007988 */ /* 0x0009e80008000409 */
[----:B------:R5:W-:Y:S01]  /*3750*/  STS.U16 [R243+UR9+0x2900], R172 ;  /* 0x002900acf3007988 */ /* 0x000be20008000409 */
[----:B---3--:R-:W-:-:S03]  /*3760*/  LOP3.LUT R231, R168, 0x40, RZ, 0x3c, !PT ;  /* 0x00000040a8e77812 */ /* 0x008fc600078e3cff */
[----:B------:R3:W-:Y:S01]  /*3770*/  STS.U16 [R243+UR9+0x2d00], R174 ;  /* 0x002d00aef3007988 */ /* 0x0007e20008000409 */
[----:B----4-:R-:W-:-:S03]  /*3780*/  LOP3.LUT R170, R168, 0x50, RZ, 0x3c, !PT ;  /* 0x00000050a8aa7812 */ /* 0x010fc600078e3cff */
[----:B------:R-:W-:Y:S01]  /*3790*/  STS.U16 [R243+UR9+0x2100], R232 ;  /* 0x002100e8f3007988 */ /* 0x000fe20008000409 */
[----:B-----5:R-:W-:-:S03]  /*37a0*/  LOP3.LUT R172, R168, 0x60, RZ, 0x3c, !PT ;  /* 0x00000060a8ac7812 */ /* 0x020fc600078e3cff */
[----:B------:R-:W-:Y:S01]  /*37b0*/  STS.U16 [R243+UR9+0x500], R233 ;  /* 0x000500e9f3007988 */ /* 0x000fe20008000409 */
[----:B---3--:R-:W-:-:S03]  /*37c0*/  LOP3.LUT R174, R168, 0x70, RZ, 0x3c, !PT ;  /* 0x00000070a8ae7812 */ /* 0x008fc600078e3cff */
[----:B------:R-:W-:Y:S04]  /*37d0*/  STS.U16 [R243+UR9+0x2500], R234 ;  /* 0x002500eaf3007988 */ /* 0x000fe80008000409 */
[----:B------:R-:W-:Y:S04]  /*37e0*/  STS.U16 [R243+UR9+0xd00], R173 ;  /* 0x000d00adf3007988 */ /* 0x000fe80008000409 */
[----:B------:R-:W-:Y:S04]  /*37f0*/  STS.U16 [R235+UR9+0x180], R175 ;  /* 0x000180afeb007988 */ /* 0x000fe80008000409 */
[----:B------:R3:W-:Y:S04]  /*3800*/  STS.U16 [R235+UR9+0x2180], R176 ;  /* 0x002180b0eb007988 */ /* 0x0007e80008000409 */
[----:B------:R-:W-:Y:S04]  /*3810*/  STS.U16 [R235+UR9+0x580], R177 ;  /* 0x000580b1eb007988 */ /* 0x000fe80008000409 */
[----:B------:R4:W-:Y:S01]  /*3820*/  STS.U16 [R235+UR9+0x2580], R178 ;  /* 0x002580b2eb007988 */ /* 0x0009e20008000409 */
[----:B---3--:R-:W-:-:S03]  /*3830*/  LOP3.LUT R176, R167, 0x20, RZ, 0x3c, !PT ;  /* 0x00000020a7b07812 */ /* 0x008fc600078e3cff */
[----:B------:R3:W-:Y:S04]  /*3840*/  STS.U16 [R235+UR9+0x980], R179 ;  /* 0x000980b3eb007988 */ /* 0x0007e80008000409 */
        /* <DEDUP_REMOVED lines=27> */
[----:B--2---:R3:W-:Y:S04]  /*3a00*/  STS.U16 [R174+UR9+0x380], R207 ;  /* 0x000380cfae007988 */ /* 0x0047e80008000409 */
        /* <DEDUP_REMOVED lines=22> */
[----:B------:R3:W-:Y:S01]  /*3b70*/  STS.U16 [R176+UR9+0x8f00], R230 ;  /* 0x008f00e6b0007988 */ /* 0x0007e20008000409 */
[----:B-1----:R1:W-:Y:S06]  /*3b80*/  MEMBAR.ALL.CTA ;  /* 0x0000000000007992 */ /* 0x0023ec0000008000 */
[----:B-1----:R-:W1:Y:S01]  /*3b90*/  FENCE.VIEW.ASYNC.S ;  /* 0x00000000000073c6 */ /* 0x002e620000000000 */
[----:B----4-:R-:W-:Y:S01]  /*3ba0*/  SHF.R.S32.HI R178, RZ, 0x1f, R169 ;  /* 0x0000001fffb27819 */ /* 0x010fe200000114a9 */
[----:B0-----:R-:W-:Y:S01]  /*3bb0*/  UIADD3 UR4, UPT, UPT, UR9, 0x4000, URZ ;  /* 0x0000400009047890 */ /* 0x001fe2000fffe0ff */
[----:B-1----:R-:W-:Y:S01]  /*3bc0*/  BAR.SYNC.DEFER_BLOCKING 0x0 ;  /* 0x0000000000007b1d */ /* 0x002fe20000010000 */
[----:B------:R-:W-:-:S02]  /*3bd0*/  ISETP.NE.U32.AND P0, PT, RZ, UR12, PT ;  /* 0x0000000cff007c0c */ /* 0x000fc4000bf05070 */
[----:B------:R-:W-:Y:S01]  /*3be0*/  LEA.HI R178, R178, R169, RZ, 0x5 ;  /* 0x000000a9b2b27211 */ /* 0x000fe200078f28ff */
[----:B------:R-:W-:Y:S01]  /*3bf0*/  USHF.R.U32.HI UR4, URZ, 0x4, UR4 ;  /* 0x00000004ff047899 */ /* 0x000fe20008011604 */
[----:B------:R-:W-:Y:S02]  /*3c00*/  ISETP.LT.OR P1, PT, R169, 0x20, P0 ;  /* 0x00000020a900780c */ /* 0x000fe40000721670 */
[----:B------:R-:W-:Y:S01]  /*3c10*/  SHF.R.S32.HI R173, RZ, 0x5, R178 ;  /* 0x00000005ffad7819 */ /* 0x000fe200000114b2 */
[----:B------:R-:W-:-:S03]  /*3c20*/  USGXT.U32 UR16, UR4, 0xe ;  /* 0x0000000e0410789a */ /* 0x000fc60008000000 */
[----:B------:R-:W-:Y:S01]  /*3c30*/  VIMNMX R173, PT, PT, R173, 0x1, !PT ;  /* 0x00000001adad7848 */ /* 0x000fe20007fe0100 */
[----:B------:R-:W-:Y:S01]  /*3c40*/  UIADD3 UR18, UP1, UPT, UR16, 0x1000080, URZ ;  /* 0x0100008010127890 */ /* 0x000fe2000ff3e0ff */
[----:B------:R-:W-:-:S03]  /*3c50*/  UMOV UR4, URZ ;  /* 0x000000ff00047c82 */ /* 0x000fc60008000000 */
[----:B------:R-:W-:Y:S01]  /*3c60*/  VIADD R175, R173, 0xffffffff ;  /* 0xffffffffadaf7836 */ /* 0x000fe20000000000 */
[----:B------:R-:W-:-:S04]  /*3c70*/  UIADD3.X UR19, UPT, UPT, UR4, 0x40004040, URZ, UP1, !UPT ;  /* 0x4000404004137890 */ /* 0x000fc80008ffe4ff */
[----:B------:R-:W-:Y:S01]  /*3c80*/  ISETP.NE.U32.AND P3, PT, R175, RZ, PT ;  /* 0x000000ffaf00720c */ /* 0x000fe20003f65070 */
[----:B---3--:R-:W-:-:S12]  /*3c90*/  @P1 BRA `(.L_x_6) ;  /* 0x0000000000901947 */ /* 0x008fd80003800000 */
[----:B------:R-:W-:Y:S02]  /*3ca0*/  USHF.R.U32.HI UR14, URZ, 0x4, UR9 ;  /* 0x00000004ff0e7899 */ /* 0x000fe40008011609 */
[----:B------:R-:W-:Y:S02]  /*3cb0*/  UIADD3 UR5, UPT, UPT, UR9, 0x8000, URZ ;  /* 0x0000800009057890 */ /* 0x000fe4000fffe0ff */
[----:B------:R-:W-:Y:S02]  /*3cc0*/  USGXT.U32 UR14, UR14, 0xe ;  /* 0x0000000e0e0e789a */ /* 0x000fe40008000000 */
[----:B------:R-:W-:Y:S02]  /*3cd0*/  USHF.R.U32.HI UR5, URZ, 0x4, UR5 ;  /* 0x00000004ff057899 */ /* 0x000fe40008011605 */
[----:B------:R-:W-:Y:S01]  /*3ce0*/  UIADD3 UR26, UP1, UPT, UR14, 0x1000080, URZ ;  /* 0x010000800e1a7890 */ /* 0x000fe2000ff3e0ff */
[----:B------:R-:W-:Y:S01]  /*3cf0*/  UMOV UR4, URZ ;  /* 0x000000ff00047c82 */ /* 0x000fe20008000000 */
[----:B------:R-:W-:-:S02]  /*3d00*/  USGXT.U32 UR6, UR5, 0xe ;  /* 0x0000000e0506789a */ /* 0x000fc40008000000 */
[----:B------:R-:W-:Y:S01]  /*3d10*/  UIADD3.X UR27, UPT, UPT, UR4, 0x40004040, URZ, UP1, !UPT ;  /* 0x40004040041b7890 */ /* 0x000fe20008ffe4ff */
[----:B------:R-:W-:Y:S01]  /*3d20*/  UMOV UR12, 0xfffffffe ;  /* 0xfffffffe000c7882 */ /* 0x000fe20000000000 */
[----:B------:R-:W-:Y:S01]  /*3d30*/  UMOV UR13, 0x7fffbfdf ;  /* 0x7fffbfdf000d7882 */ /* 0x000fe20000000000 */
[----:B------:R-:W-:Y:S01]  /*3d40*/  UMOV UR7, URZ ;  /* 0x000000ff00077c82 */ /* 0x000fe20008000000 */
[----:B------:R-:W-:Y:S02]  /*3d50*/  ULOP3.LUT UR14, UR14, 0x1000000, URZ, 0xfc, !UPT ;  /* 0x010000000e0e7892 */ /* 0x000fe4000f8efcff */
[----:B------:R-:W-:Y:S02]  /*3d60*/  UIADD3.64 UR12, UPT, UPT, UR6, -UR12, URZ ;  /* 0x8000000c060c7297 */ /* 0x000fe4000fffe0ff */
[----:B------:R-:W-:Y:S02]  /*3d70*/  UIADD3 UR17, UPT, UPT, UR8, 0x40, URZ ;  /* 0x0000004008117890 */ /* 0x000fe4000fffe0ff */
[----:B------:R-:W-:-:S02]  /*3d80*/  UIADD3.64 UR20, UPT, UPT, UR26, 0x180, URZ ;  /* 0x000001801a147897 */ /* 0x000fc4000fffe0ff */
[----:B------:R-:W-:Y:S02]  /*3d90*/  UIADD3 UR34, UPT, UPT, UR8, 0x40, URZ ;  /* 0x0000004008227890 */ /* 0x000fe4000fffe0ff */
[----:B------:R-:W-:Y:S01]  /*3da0*/  UIADD3.64 UR24, UPT, UPT, UR26, 0x200, URZ ;  /* 0x000002001a187897 */ /* 0x000fe2000fffe0ff */
[----:B------:R-:W-:Y:S01]  /*3db0*/  UMOV UR28, 0x0 ;  /* 0x00000000001c7882 */ /* 0x000fe20000000000 */
[----:B------:R-:W-:Y:S01]  /*3dc0*/  UMOV UR29, 0x8108490 ;  /* 0x08108490001d7882 */ /* 0x000fe20000000000 */
[----:B------:R-:W-:Y:S01]  /*3dd0*/  UMOV UR7, 0x80004020 ;  /* 0x8000402000077882 */ /* 0x000fe20000000000 */
[----:B------:R-:W-:Y:S01]  /*3de0*/  UMOV UR15, 0x40004040 ;  /* 0x40004040000f7882 */ /* 0x000fe20000000000 */
[----:B------:R-:W-:Y:S01]  /*3df0*/  UMOV UR30, 0x0 ;  /* 0x00000000001e7882 */ /* 0x000fe20000000000 */
[----:B------:R-:W-:Y:S01]  /*3e00*/  UMOV UR31, 0x8108490 ;  /* 0x08108490001f7882 */ /* 0x000fe20000000000 */
[----:B------:R-:W-:Y:S01]  /*3e10*/  UMOV UR32, 0x0 ;  /* 0x0000000000207882 */ /* 0x000fe20000000000 */
[----:B------:R-:W-:Y:S01]  /*3e20*/  UMOV UR33, 0x8108490 ;  /* 0x0810849000217882 */ /* 0x000fe20000000000 */
[----:B------:R-:W-:Y:S01]  /*3e30*/  UMOV UR4, UR11 ;  /* 0x0000000b00047c82 */ /* 0x000fe20008000000 */
[----:B------:R-:W-:Y:S01]  /*3e40*/  UMOV UR5, URZ ;  /* 0x000000ff00057c82 */ /* 0x000fe20008000000 */
[----:B------:R0:W-:Y:S01]  /*3e50*/  UTCHMMA gdesc[UR14], gdesc[UR6], tmem[UR8], tmem[UR28], idesc[UR29], !UPT ;  /* 0x00ff1c060e0075ea */ /* 0x0001e2000f800008 */
[----:B------:R-:W-:Y:S01]  /*3e60*/  UMOV UR36, 0x0 ;  /* 0x0000000000247882 */ /* 0x000fe20000000000 */
[----:B------:R-:W-:Y:S01]  /*3e70*/  UMOV UR37, 0x8108490 ;  /* 0x0810849000257882 */ /* 0x000fe20000000000 */
[----:B------:R0:W-:Y:S01]  /*3e80*/  UTCHMMA gdesc[UR26], gdesc[UR12], tmem[UR8], tmem[UR30], idesc[UR31], UPT ;  /* 0x00ff1e0c1a0075ea */ /* 0x0001e2000b800008 */
[----:B------:R-:W-:Y:S01]  /*3e90*/  UMOV UR4, UR4 ;  /* 0x0000000400047c82 */ /* 0x000fe20008000000 */
[----:B------:R0:W-:Y:S01]  /*3ea0*/  UTCHMMA gdesc[UR20], gdesc[UR6], tmem[UR17], tmem[UR32], idesc[UR33], !UPT ;  /* 0x00ff2006140075ea */ /* 0x0001e2000f800011 */
[----:B------:R0:W-:Y:S01]  /*3eb0*/  UTCHMMA gdesc[UR24], gdesc[UR12], tmem[UR34], tmem[UR36], idesc[UR37], UPT ;  /* 0x00ff240c180075ea */ /* 0x0001e2000b800022 */
[----:B------:R0:W-:Y:S01]  /*3ec0*/  UTCBAR [UR4], URZ ;  /* 0x000000ff040073e9 */ /* 0x0001e200080000ff */
[----:B------:R-:W-:Y:S01]  /*3ed0*/  NOP ;  /* 0x0000000000007918 */ /* 0x000fe20000000000 */
.L_x_6:
[----:B0-----:R-:W-:Y:S01]  /*3ee0*/  UMOV UR4, URZ ;  /* 0x000000ff00047c82 */ /* 0x001fe20008000000 */
[----:B------:R-:W-:Y:S02]  /*3ef0*/  IMAD.SHL.U32 R173, R12, 0x20, RZ ;  /* 0x000000200cad7824 */ /* 0x000fe400078e00ff */
[----:B------:R-:W-:Y:S01]  /*3f00*/  IMAD.SHL.U32 R13, R13, 0x20, RZ ;  /* 0x000000200d0d7824 */ /* 0x000fe200078e00ff */
[----:B------:R-:W-:Y:S06]  /*3f10*/  @!P3 BRA `(.L_x_7) ;  /* 0x000000180068b947 */ /* 0x000fec0003800000 */
[----:B------:R-:W-:Y:S01]  /*3f20*/  UIADD3 UR5, UPT, UPT, UR9, 0x9000, URZ ;  /* 0x0000900009057890 */ /* 0x000fe2000fffe0ff */
[----:B------:R-:W-:Y:S01]  /*3f30*/  IMAD.MOV.U32 R12, RZ, RZ, R175 ;  /* 0x000000ffff0c7224 */ /* 0x000fe200078e00af */
[----:B------:R-:W-:Y:S01]  /*3f40*/  UMOV UR14, 0xfffffffe ;  /* 0xfffffffe000e7882 */ /* 0x000fe20000000000 */
[----:B------:R-:W-:Y:S01]  /*3f50*/  UMOV UR15, 0x7fffbfdf ;  /* 0x7fffbfdf000f7882 */ /* 0x000fe20000000000 */
[----:B------:R-:W-:Y:S01]  /*3f60*/  USHF.R.U32.HI UR5, URZ, 0x4, UR5 ;  /* 0x00000004ff057899 */ /* 0x000fe20008011605 */
[----:B------:R-:W-:Y:S01]  /*3f70*/  UMOV UR7, URZ ;  /* 0x000000ff00077c82 */ /* 0x000fe20008000000 */
[----:B------:R-:W-:Y:S02]  /*3f80*/  ULOP3.LUT UR16, UR16, 0x1000000, URZ, 0xfc, !UPT ;  /* 0x0100000010107892 */ /* 0x000fe4000f8efcff */
[----:B------:R-:W-:Y:S02]  /*3f90*/  USGXT.U32 UR6, UR5, 0xe ;  /* 0x0000000e0506789a */ /* 0x000fe40008000000 */
[----:B------:R-:W-:-:S02]  /*3fa0*/  UIADD3.64 UR26, UPT, UPT, UR18, 0x180, URZ ;  /* 0x00000180121a7897 */ /* 0x000fc4000fffe0ff */
[----:B------:R-:W-:Y:S02]  /*3fb0*/  UIADD3.64 UR28, UPT, UPT, UR18, 0x200, URZ ;  /* 0x00000200121c7897 */ /* 0x000fe4000fffe0ff */
[----:B------:R-:W-:Y:S01]  /*3fc0*/  UIADD3.64 UR14, UPT, UPT, UR6, -UR14, URZ ;  /* 0x8000000e060e7297 */ /* 0x000fe2000fffe0ff */
[----:B------:R-:W-:Y:S01]  /*3fd0*/  UMOV UR24, 0x1 ;  /* 0x0000000100187882 */ /* 0x000fe20000000000 */
[----:B------:R-:W-:Y:S01]  /*3fe0*/  UMOV UR5, URZ ;  /* 0x000000ff00057c82 */ /* 0x000fe20008000000 */
[----:B------:R-:W-:Y:S01]  /*3ff0*/  UMOV UR12, UR6 ;  /* 0x00000006000c7c82 */ /* 0x000fe20008000000 */
[----:B------:R-:W-:-:S08]  /*4000*/  UMOV UR13, 0x80004020 ;  /* 0x80004020000d7882 */ /* 0x000fd00000000000 */
.L_x_10:
[----:B------:R-:W-:Y:S01]  /*4010*/  USHF.L.U32 UR4, UR4, 0x1f, URZ ;  /* 0x0000001f04047899 */ /* 0x000fe200080006ff */
[----:B------:R-:W-:-:S04]  /*4020*/  IMAD.WIDE R28, R173, 0x2, R28 ;  /* 0x00000002ad1c7825 */ /* 0x000fc800078e021c */
[----:B------:R-:W-:-:S04]  /*4030*/  IMAD.WIDE R26, R173, 0x2, R26 ;  /* 0x00000002ad1a7825 */ /* 0x000fc800078e021a */
[----:B0-----:R-:W-:-:S04]  /*4040*/  IMAD.U32 R175, RZ, RZ, UR4 ;  /* 0x00000004ffaf7e24 */ /* 0x001fc8000f8e00ff */
[----:B------:R-:W0:Y:S02]  /*4050*/  SYNCS.PHASECHK.TRANS64.TRYWAIT P1, [UR11], R175 ;  /* 0x000000afff0075a7 */ /* 0x000e24000802110b */
[----:B0-----:R-:W-:Y:S05]  /*4060*/  @!P1 BRA `(.L_x_8) ;  /* 0x00000048001c9947 */ /* 0x001fea0003800000 */
.L_x_16:
[C---:B------:R-:W-:Y:S01]  /*4070*/  ISETP.GT.AND P1, PT, R166.reuse, RZ, PT ;  /* 0x000000ffa600720c */ /* 0x040fe20003f24270 */
[C---:B------:R-:W-:Y:S01]  /*4080*/  IMAD.WIDE R24, R173.reuse, 0x2, R24 ;  /* 0x00000002ad187825 */ /* 0x040fe200078e0218 */
[C---:B------:R-:W-:Y:S02]  /*4090*/  ISETP.GT.AND P4, PT, R166.reuse, 0x8, PT ;  /* 0x00000008a600780c */ /* 0x040fe40003f84270 */
[C---:B------:R-:W-:Y:S01]  /*40a0*/  ISETP.GT.AND P5, PT, R166.reuse, 0x10, PT ;  /* 0x00000010a600780c */ /* 0x040fe20003fa4270 */
[C---:B------:R-:W-:Y:S01]  /*40b0*/  IMAD.WIDE R22, R173.reuse, 0x2, R22 ;  /* 0x00000002ad167825 */ /* 0x040fe200078e0216 */
[C---:B------:R-:W-:Y:S02]  /*40c0*/  ISETP.GT.AND P6, PT, R166.reuse, 0x18, PT ;  /* 0x00000018a600780c */ /* 0x040fe40003fc4270 */
[----:B------:R-:W-:Y:S01]  /*40d0*/  ISETP.GT.AND P3, PT, R166, 0x1, PT ;  /* 0x00000001a600780c */ /* 0x000fe20003f64270 */
[----:B------:R-:W-:Y:S01]  /*40e0*/  IMAD.WIDE R20, R173, 0x2, R20 ;  /* 0x00000002ad147825 */ /* 0x000fe200078e0214 */
[----:B------:R-:W-:-:S02]  /*40f0*/  PRMT R239, RZ, 0x7610, R239 ;  /* 0x00007610ffef7816 */ /* 0x000fc400000000ef */
[----:B------:R-:W-:Y:S01]  /*4100*/  PRMT R241, RZ, 0x7610, R241 ;  /* 0x00007610fff17816 */ /* 0x000fe200000000f1 */
[C---:B------:R-:W-:Y:S01]  /*4110*/  IMAD.WIDE R18, R173.reuse, 0x2, R18 ;  /* 0x00000002ad127825 */ /* 0x040fe200078e0212 */
[----:B------:R-:W-:Y:S02]  /*4120*/  PRMT R249, RZ, 0x7610, R249 ;  /* 0x00007610fff97816 */ /* 0x000fe400000000f9 */
[----:B------:R-:W-:Y:S01]  /*4130*/  PRMT R251, RZ, 0x7610, R251 ;  /* 0x00007610fffb7816 */ /* 0x000fe200000000fb */
[C---:B------:R-:W-:Y:S01]  /*4140*/  IMAD.WIDE R16, R173.reuse, 0x2, R16 ;  /* 0x00000002ad107825 */ /* 0x040fe200078e0210 */
[----:B------:R-:W-:Y:S02]  /*4150*/  PRMT R226, RZ, 0x7610, R226 ;  /* 0x00007610ffe27816 */ /* 0x000fe400000000e2 */
[----:B------:R-:W-:Y:S01]  /*4160*/  PRMT R228, RZ, 0x7610, R228 ;  /* 0x00007610ffe47816 */ /* 0x000fe200000000e4 */
[C---:B------:R-:W-:Y:S01]  /*4170*/  IMAD.WIDE R14, R173.reuse, 0x2, R14 ;  /* 0x00000002ad0e7825 */ /* 0x040fe200078e020e */
[----:B------:R-:W-:Y:S01]  /*4180*/  PRMT R230, RZ, 0x7610, R230 ;  /* 0x00007610ffe67816 */ /* 0x000fe200000000e6 */
[----:B------:R-:W2:Y:S01]  /*4190*/  @P1 LDG.E.U16 R241, desc[UR22][R16.64] ;  /* 0x0000001610f11981 */ /* 0x000ea2000c1e1500 */
[----:B------:R-:W-:Y:S01]  /*41a0*/  PRMT R232, RZ, 0x7610, R232 ;  /* 0x00007610ffe87816 */ /* 0x000fe200000000e8 */
[C---:B------:R-:W-:Y:S01]  /*41b0*/  IMAD.WIDE R44, R173.reuse, 0x2, R44 ;  /* 0x00000002ad2c7825 */ /* 0x040fe200078e022c */
[----:B------:R-:W-:Y:S01]  /*41c0*/  PRMT R245, RZ, 0x7610, R245 ;  /* 0x00007610fff57816 */ /* 0x000fe200000000f5 */
[----:B------:R-:W3:Y:S01]  /*41d0*/  @P1 LDG.E.U16 R239, desc[UR22][R14.64] ;  /* 0x000000160eef1981 */ /* 0x000ee2000c1e1500 */
[----:B------:R-:W-:Y:S01]  /*41e0*/  PRMT R247, RZ, 0x7610, R247 ;  /* 0x00007610fff77816 */ /* 0x000fe200000000f7 */
[----:B------:R-:W-:-:S02]  /*41f0*/  IMAD.WIDE R42, R173, 0x2, R42 ;  /* 0x00000002ad2a7825 */ /* 0x000fc400078e022a */
[----:B------:R-:W4:Y:S04]  /*4200*/  @P4 LDG.E.U16 R249, desc[UR22][R18.64] ;  /* 0x0000001612f94981 */ /* 0x000f28000c1e1500 */
[----:B------:R-:W5:Y:S04]  /*4210*/  @P4 LDG.E.U16 R251, desc[UR22][R20.64] ;  /* 0x0000001614fb4981 */ /* 0x000f68000c1e1500 */
[----:B------:R-:W2:Y:S04]  /*4220*/  @P5 LDG.E.U16 R226, desc[UR22][R22.64] ;  /* 0x0000001616e25981 */ /* 0x000ea8000c1e1500 */
[----:B------:R-:W2:Y:S04]  /*4230*/  @P5 LDG.E.U16 R228, desc[UR22][R24.64] ;  /* 0x0000001618e45981 */ /* 0x000ea8000c1e1500 */
[----:B------:R-:W2:Y:S04]  /*4240*/  @P6 LDG.E.U16 R230, desc[UR22][R26.64] ;  /* 0x000000161ae66981 */ /* 0x000ea8000c1e1500 */
[----:B------:R-:W2:Y:S04]  /*4250*/  @P6 LDG.E.U16 R232, desc[UR22][R28.64] ;  /* 0x000000161ce86981 */ /* 0x000ea8000c1e1500 */
[----:B------:R-:W2:Y:S04]  /*4260*/  @P3 LDG.E.U16 R245, desc[UR22][R42.64] ;  /* 0x000000162af53981 */ /* 0x000ea8000c1e1500 */
[----:B------:R-:W2:Y:S01]  /*4270*/  @P3 LDG.E.U16 R247, desc[UR22][R44.64] ;  /* 0x000000162cf73981 */ /* 0x000ea2000c1e1500 */
[----:B------:R-:W-:Y:S01]  /*4280*/  ISETP.GT.AND P1, PT, R166, 0x2, PT ;  /* 0x00000002a600780c */ /* 0x000fe20003f24270 */
[----:B------:R-:W-:Y:S01]  /*4290*/  IMAD.WIDE R48, R173, 0x2, R48 ;  /* 0x00000002ad307825 */ /* 0x000fe200078e0230 */
[----:B------:R-:W-:-:S02]  /*42a0*/  PRMT R224, RZ, 0x7610, R224 ;  /* 0x00007610ffe07816 */ /* 0x000fc400000000e0 */
[----:B------:R-:W-:Y:S01]  /*42b0*/  PRMT R222, RZ, 0x7610, R222 ;  /* 0x00007610ffde7816 */ /* 0x000fe200000000de */
[----:B------:R-:W-:Y:S01]  /*42c0*/  IMAD.WIDE R46, R173, 0x2, R46 ;  /* 0x00000002ad2e7825 */ /* 0x000fe200078e022e */
[C---:B------:R-:W-:Y:S02]  /*42d0*/  ISETP.GT.AND P3, PT, R166.reuse, 0x4, PT ;  /* 0x00000004a600780c */ /* 0x040fe40003f64270 */
[C---:B------:R-:W-:Y:S02]  /*42e0*/  ISETP.GT.AND P5, PT, R166.reuse, 0x5, PT ;  /* 0x00000005a600780c */ /* 0x040fe40003fa4270 */
[----:B------:R-:W-:-:S03]  /*42f0*/  ISETP.GT.AND P4, PT, R166, 0x6, PT ;  /* 0x00000006a600780c */ /* 0x000fc60003f84270 */
[----:B------:R-:W2:Y:S04]  /*4300*/  @P1 LDG.E.U16 R224, desc[UR22][R46.64] ;  /* 0x000000162ee01981 */ /* 0x000ea8000c1e1500 */
[----:B------:R-:W2:Y:S01]  /*4310*/  @P1 LDG.E.U16 R222, desc[UR22][R48.64] ;  /* 0x0000001630de1981 */ /* 0x000ea2000c1e1500 */
[----:B------:R-:W-:Y:S01]  /*4320*/  ISETP.GT.AND P1, PT, R166, 0x7, PT ;  /* 0x00000007a600780c */ /* 0x000fe20003f24270 */
[C---:B------:R-:W-:Y:S01]  /*4330*/  IMAD.WIDE R10, R173.reuse, 0x2, R10 ;  /* 0x00000002ad0a7825 */ /* 0x040fe200078e020a */
[----:B------:R-:W-:Y:S02]  /*4340*/  PRMT R192, RZ, 0x7610, R192 ;  /* 0x00007610ffc07816 */ /* 0x000fe400000000c0 */
[----:B------:R-:W-:Y:S01]  /*4350*/  PRMT R190, RZ, 0x7610, R190 ;  /* 0x00007610ffbe7816 */ /* 0x000fe200000000be */
        /* <DEDUP_REMOVED lines=10> */
[----:B------:R-:W2:Y:S03]  /*4400*/  @P4 LDG.E.U16 R205, desc[UR22][R110.64] ;  /* 0x000000166ecd4981 */ /* 0x000ea6000c1e1500 */
[C---:B------:R-:W-:Y:S01]  /*4410*/  IMAD.WIDE R94, R173.reuse, 0x2, R94 ;  /* 0x00000002ad5e7825 */ /* 0x040fe200078e025e */
[----:B------:R-:W2:Y:S03]  /*4420*/  @P5 LDG.E.U16 R219, desc[UR22][R96.64] ;  /* 0x0000001660db5981 */ /* 0x000ea6000c1e1500 */
[C---:B------:R-:W-:Y:S01]  /*4430*/  IMAD.WIDE R80, R173.reuse, 0x2, R80 ;  /* 0x00000002ad507825 */ /* 0x040fe200078e0250 */
[----:B------:R-:W2:Y:S03]  /*4440*/  @P5 LDG.E.U16 R221, desc[UR22][R94.64] ;  /* 0x000000165edd5981 */ /* 0x000ea6000c1e1500 */
[----:B------:R-:W-:Y:S01]  /*4450*/  IMAD.WIDE R78, R173, 0x2, R78 ;  /* 0x00000002ad4e7825 */ /* 0x000fe200078e024e */
[----:B------:R-:W2:Y:S01]  /*4460*/  @P3 LDG.E.U16 R190, desc[UR22][R80.64] ;  /* 0x0000001650be3981 */ /* 0x000ea2000c1e1500 */
[----:B------:R-:W-:-:S03]  /*4470*/  ISETP.GT.AND P5, PT, R166, 0xa, PT ;  /* 0x0000000aa600780c */ /* 0x000fc60003fa4270 */
[----:B------:R-:W4:Y:S01]  /*4480*/  @P3 LDG.E.U16 R192, desc[UR22][R78.64] ;  /* 0x000000164ec03981 */ /* 0x000f22000c1e1500 */
[----:B------:R-:W-:-:S03]  /*4490*/  ISETP.GT.AND P3, PT, R166, 0x9, PT ;  /* 0x00000009a600780c */ /* 0x000fc60003f64270 */
[----:B------:R-:W5:Y:S01]  /*44a0*/  @P4 LDG.E.U16 R203, desc[UR22][R112.64] ;  /* 0x0000001670cb4981 */ /* 0x000f62000c1e1500 */
[----:B------:R-:W-:-:S03]  /*44b0*/  ISETP.GT.AND P4, PT, R166, 0xb, PT ;  /* 0x0000000ba600780c */ /* 0x000fc60003f84270 */
[----:B------:R-:W5:Y:S04]  /*44c0*/  @P1 LDG.E.U16 R189, desc[UR22][R158.64] ;  /* 0x000000169ebd1981 */ /* 0x000f68000c1e1500 */
[----:B------:R-:W5:Y:S01]  /*44d0*/  @P1 LDG.E.U16 R187, desc[UR22][R10.64] ;  /* 0x000000160abb1981 */ /* 0x000f62000c1e1500 */
        /* <DEDUP_REMOVED lines=14> */
[----:B------:R-:W5:Y:S03]  /*45c0*/  @P4 LDG.E.U16 R204, desc[UR22][R66.64] ;  /* 0x0000001642cc4981 */ /* 0x000f66000c1e1500 */
[C---:B------:R-:W-:Y:S01]  /*45d0*/  IMAD.WIDE R50, R173.reuse, 0x2, R50 ;  /* 0x00000002ad327825 */ /* 0x040fe200078e0232 */
[----:B------:R-:W5:Y:S03]  /*45e0*/  @P5 LDG.E.U16 R218, desc[UR22][R52.64] ;  /* 0x0000001634da5981 */ /* 0x000f66000c1e1500 */
[C---:B------:R-:W-:Y:S01]  /*45f0*/  IMAD.WIDE R32, R173.reuse, 0x2, R32 ;  /* 0x00000002ad207825 */ /* 0x040fe200078e0220 */
[----:B------:R-:W5:Y:S03]  /*4600*/  @P5 LDG.E.U16 R220, desc[UR22][R50.64] ;  /* 0x0000001632dc5981 */ /* 0x000f66000c1e1500 */
[----:B------:R-:W-:Y:S01]  /*4610*/  IMAD.WIDE R30, R173, 0x2, R30 ;  /* 0x00000002ad1e7825 */ /* 0x000fe200078e021e */
[----:B------:R-:W5:Y:S01]  /*4620*/  @P3 LDG.E.U16 R233, desc[UR22][R32.64] ;  /* 0x0000001620e93981 */ /* 0x000f62000c1e1500 */
[----:B------:R-:W-:-:S03]  /*4630*/  ISETP.GT.AND P5, PT, R166, 0xe, PT ;  /* 0x0000000ea600780c */ /* 0x000fc60003fa4270 */
[----:B------:R-:W5:Y:S01]  /*4640*/  @P3 LDG.E.U16 R237, desc[UR22][R30.64] ;  /* 0x000000161eed3981 */ /* 0x000f62000c1e1500 */
        /* <DEDUP_REMOVED lines=54> */
[----:B------:R-:W-:-:S02]  /*49b0*/  ISETP.GT.AND P6, PT, R166, 0x3, PT ;  /* 0x00000003a600780c */ /* 0x000fc40003fc4270 */
[C---:B------:R-:W-:Y:S01]  /*49c0*/  ISETP.GT.AND P5, PT, R166.reuse, 0x17, PT ;  /* 0x00000017a600780c */ /* 0x040fe20003fa4270 */
        /* <DEDUP_REMOVED lines=19> */
[----:B------:R-:W-:Y:S01]  /*4b00*/  IMAD.WIDE R6, R173, 0x2, R6 ;  /* 0x00000002ad067825 */ /* 0x000fe200078e0206 */
[----:B------:R-:W-:-:S02]  /*4b10*/  PRMT R212, RZ, 0x7610, R212 ;  /* 0x00007610ffd47816 */ /* 0x000fc400000000d4 */
[----:B------:R-:W-:Y:S01]  /*4b20*/  PRMT R210, RZ, 0x7610, R210 ;  /* 0x00007610ffd27816 */ /* 0x000fe200000000d2 */
[C---:B------:R-:W-:Y:S01]  /*4b30*/  IMAD.WIDE R162, R173.reuse, 0x2, R162 ;  /* 0x00000002ada27825 */ /* 0x040fe200078e02a2 */
[----:B------:R-:W5:Y:S03]  /*4b40*/  @P5 LDG.E.U16 R179, desc[UR22][R6.64] ;  /* 0x0000001606b35981 */ /* 0x000f66000c1e1500 */
        /* <DEDUP_REMOVED lines=12> */
[----:B------:R-:W5:Y:S04]  /*4c10*/  @P4 LDG.E.U16 R225, desc[UR22][R38.64] ;  /* 0x0000001626e14981 */ /* 0x000f68000c1e1500 */
        /* <DEDUP_REMOVED lines=29> */
[----:B------:R-:W5:Y:S04]  /*4df0*/  @P3 LDG.E.U16 R194, desc[UR22][R76.64] ;  /* 0x000000164cc23981 */ /* 0x000f68000c1e1500 */
[----:B------:R-:W5:Y:S04]  /*4e00*/  @P3 LDG.E.U16 R196, desc[UR22][R74.64] ;  /* 0x000000164ac43981 */ /* 0x000f68000c1e1500 */
[----:B------:R-:W5:Y:S04]  /*4e10*/  @P4 LDG.E.U16 R193, desc[UR22][R122.64] ;  /* 0x000000167ac14981 */ /* 0x000f68000c1e1500 */
[----:B------:R-:W5:Y:S04]  /*4e20*/  @P4 LDG.E.U16 R191, desc[UR22][R124.64] ;  /* 0x000000167cbf4981 */ /* 0x000f68000c1e1500 */
[----:B------:R-:W5:Y:S04]  /*4e30*/  @P1 LDG.E.U16 R177, desc[UR22][R164.64] ;  /* 0x00000016a4b11981 */ /* 0x000f68000c1e1500 */
[----:B------:R-:W5:Y:S01]  /*4e40*/  @P1 LDG.E.U16 R175, desc[UR22][R4.64] ;  /* 0x0000001604af1981 */ /* 0x000f62000c1e1500 */
[----:B------:R-:W-:Y:S01]  /*4e50*/  BAR.SYNC.DEFER_BLOCKING 0x0 ;  /* 0x0000000000007b1d */ /* 0x000fe20000010000 */
[----:B------:R-:W-:Y:S01]  /*4e60*/  ISETP.GE.AND P1, PT, R171, R166, PT ;  /* 0x000000a6ab00720c */ /* 0x000fe20003f26270 */
        /* <DEDUP_REMOVED lines=9> */
[----:B------:R-:W-:-:S04]  /*4f00*/  IMAD.WIDE R142, R13, 0x2, R142 ;  /* 0x000000020d8e7825 */ /* 0x000fc800078e028e */
[----:B------:R-:W-:-:S04]  /*4f10*/  IMAD.WIDE R138, R13, 0x2, R138 ;  /* 0x000000020d8a7825 */ /* 0x000fc800078e028a */
[C---:B------:R-:W-:Y:S01]  /*4f20*/  IMAD.WIDE R134, R13.reuse, 0x2, R134 ;  /* 0x000000020d867825 */ /* 0x040fe200078e0286 */
[----:B---3--:R0:W-:Y:S03]  /*4f30*/  STS.U16 [R168+UR9+0x4000], R239 ;  /* 0x004000efa8007988 */ /* 0x0081e60008000409 */
[C---:B------:R-:W-:Y:S01]  /*4f40*/  IMAD.WIDE R130, R13.reuse, 0x2, R130 ;  /* 0x000000020d827825 */ /* 0x040fe200078e0282 */
[----:B--2---:R1:W-:Y:S03]  /*4f50*/  STS.U16 [R168+UR9+0x6000], R241 ;  /* 0x006000f1a8007988 */ /* 0x0043e60008000409 */
[----:B------:R-:W-:Y:S01]  /*4f60*/  IMAD.WIDE R126, R13, 0x2, R126 ;  /* 0x000000020d7e7825 */ /* 0x000fe200078e027e */
[----:B----4-:R2:W-:Y:S01]  /*4f70*/  STS.U16 [R168+UR9+0x4400], R249 ;  /* 0x004400f9a8007988 */ /* 0x0105e20008000409 */
[----:B0-----:R-:W-:-:S03]  /*4f80*/  PRMT R239, RZ, 0x7610, R239 ;  /* 0x00007610ffef7816 */ /* 0x001fc600000000ef */
[----:B-----5:R0:W-:Y:S01]  /*4f90*/  STS.U16 [R168+UR9+0x6400], R251 ;  /* 0x006400fba8007988 */ /* 0x0201e20008000409 */
[C---:B------:R-:W-:Y:S01]  /*4fa0*/  IMAD.WIDE R152, R13.reuse, 0x2, R152 ;  /* 0x000000020d987825 */ /* 0x040fe200078e0298 */
[----:B-1----:R-:W-:Y:S02]  /*4fb0*/  PRMT R241, RZ, 0x7610, R241 ;  /* 0x00007610fff17816 */ /* 0x002fe400000000f1 */
[----:B------:R1:W-:Y:S01]  /*4fc0*/  STS.U16 [R168+UR9+0x4800], R226 ;  /* 0x004800e2a8007988 */ /* 0x0003e20008000409 */
[C---:B------:R-:W-:Y:S01]  /*4fd0*/  IMAD.WIDE R148, R13.reuse, 0x2, R148 ;  /* 0x000000020d947825 */ /* 0x040fe200078e0294 */
[----:B--2---:R-:W-:Y:S02]  /*4fe0*/  PRMT R249, RZ, 0x7610, R249 ;  /* 0x00007610fff97816 */ /* 0x004fe400000000f9 */
[----:B------:R2:W-:Y:S01]  /*4ff0*/  STS.U16 [R168+UR9+0x6800], R228 ;  /* 0x006800e4a8007988 */ /* 0x0005e20008000409 */
[----:B------:R-:W-:Y:S01]  /*5000*/  IMAD.WIDE R144, R13, 0x2, R144 ;  /* 0x000000020d907825 */ /* 0x000fe200078e0290 */
[----:B0-----:R-:W-:-:S02]  /*5010*/  PRMT R251, RZ, 0x7610, R251 ;  /* 0x00007610fffb7816 */ /* 0x001fc400000000fb */
[----:B------:R0:W-:Y:S01]  /*5020*/  STS.U16 [R168+UR9+0x4c00], R230 ;  /* 0x004c00e6a8007988 */ /* 0x0001e20008000409 */
[----:B-1----:R-:W-:-:S03]  /*5030*/  PRMT R226, RZ, 0x7610, R226 ;  /* 0x00007610ffe27816 */ /* 0x002fc600000000e2 */
[----:B------:R1:W-:Y:S01]  /*5040*/  STS.U16 [R168+UR9+0x6c00], R232 ;  /* 0x006c00e8a8007988 */ /* 0x0003e20008000409 */
[----:B--2---:R-:W-:-:S03]  /*5050*/  PRMT R228, RZ, 0x7610, R228 ;  /* 0x00007610ffe47816 */ /* 0x004fc600000000e4 */
[----:B------:R2:W-:Y:S01]  /*5060*/  STS.U16 [R248+UR9+0x4080], R245 ;  /* 0x004080f5f8007988 */ /* 0x0005e20008000409 */
[----:B0-----:R-:W-:-:S03]  /*5070*/  PRMT R230, RZ, 0x7610, R230 ;  /* 0x00007610ffe67816 */ /* 0x001fc600000000e6 */
[----:B------:R0:W-:Y:S01]  /*5080*/  STS.U16 [R248+UR9+0x6080], R247 ;  /* 0x006080f7f8007988 */ /* 0x0001e20008000409 */
[----:B-1----:R-:W-:Y:S01]  /*5090*/  PRMT R232, RZ, 0x7610, R232 ;  /* 0x00007610ffe87816 */ /* 0x002fe200000000e8 */
[C---:B------:R-:W-:Y:S02]  /*50a0*/  IMAD.WIDE R140, R13.reuse, 0x2, R140 ;  /* 0x000000020d8c7825 */ /* 0x040fe400078e028c */
[----:B------:R-:W3:Y:S01]  /*50b0*/  @!P1 LDG.E.U16 R226, desc[UR22][R126.64] ;  /* 0x000000167ee29981 */ /* 0x000ee2000c1e1500 */
[----:B--2---:R-:W-:Y:S01]  /*50c0*/  PRMT R245, RZ, 0x7610, R245 ;  /* 0x00007610fff57816 */ /* 0x004fe200000000f5 */
[C---:B------:R-:W-:Y:S02]  /*50d0*/  IMAD.WIDE R136, R13.reuse, 0x2, R136 ;  /* 0x000000020d887825 */ /* 0x040fe400078e0288 */
[----:B------:R-:W2:Y:S01]  /*50e0*/  @!P1 LDG.E.U16 R228, desc[UR22][R130.64] ;  /* 0x0000001682e49981 */ /* 0x000ea2000c1e1500 */
[----:B0-----:R-:W-:Y:S01]  /*50f0*/  PRMT R247, RZ, 0x7610, R247 ;  /* 0x00007610fff77816 */ /* 0x001fe200000000f7 */
[----:B------:R-:W-:-:S02]  /*5100*/  IMAD.WIDE R132, R13, 0x2, R132 ;  /* 0x000000020d847825 */ /* 0x000fc400078e0284 */
[----:B------:R-:W4:Y:S02]  /*5110*/  @!P1 LDG.E.U16 R230, desc[UR22][R134.64] ;  /* 0x0000001686e69981 */ /* 0x000f24000c1e1500 */
[C---:B------:R-:W-:Y:S02]  /*5120*/  IMAD.WIDE R128, R13.reuse, 0x2, R128 ;  /* 0x000000020d807825 */ /* 0x040fe400078e0280 */
[----:B------:R-:W5:Y:S02]  /*5130*/  @!P1 LDG.E.U16 R232, desc[UR22][R138.64] ;  /* 0x000000168ae89981 */ /* 0x000f64000c1e1500 */
[----:B------:R-:W-:Y:S02]  /*5140*/  IMAD.WIDE R156, R13, 0x2, R156 ;  /* 0x000000020d9c7825 */ /* 0x000fe400078e029c */
[----:B------:R-:W2:Y:S04]  /*5150*/  @!P1 LDG.E.U16 R234, desc[UR22][R142.64] ;  /* 0x000000168eea9981 */ /* 0x000ea8000c1e1500 */
        /* <DEDUP_REMOVED lines=11> */
[----:B------:R0:W-:Y:S04]  /*5210*/  STS.U16 [R248+UR9+0x4480], R237 ;  /* 0x004480edf8007988 */ /* 0x0001e80008000409 */
[----:B------:R0:W-:Y:S04]  /*5220*/  STS.U16 [R248+UR9+0x6480], R233 ;  /* 0x006480e9f8007988 */ /* 0x0001e80008000409 */
[----:B------:R0:W-:Y:S04]  /*5230*/  STS.U16 [R248+UR9+0x4880], R229 ;  /* 0x004880e5f8007988 */ /* 0x0001e80008000409 */
[----:B------:R0:W-:Y:S01]  /*5240*/  STS.U16 [R248+UR9+0x6880], R227 ;  /* 0x006880e3f8007988 */ /* 0x0001e20008000409 */
[----:B------:R-:W-:-:S04]  /*5250*/  ULEA UR11, UR24, UR9, 0x3 ;  /* 0x00000009180b7291 */ /* 0x000fc8000f8e18ff */
[----:B------:R-:W-:Y:S01]  /*5260*/  UIADD3 UR11, UPT, UPT, UR11, 0xa000, URZ ;  /* 0x0000a0000b0b7890 */ /* 0x000fe2000fffe0ff */
        /* <DEDUP_REMOVED lines=50> */
[----:B---3--:R0:W-:Y:S04]  /*5590*/  STS.U16 [R167+UR9+0x9000], R226 ;  /* 0x009000e2a7007988 */ /* 0x0081e80008000409 */
[----:B--2---:R0:W-:Y:S04]  /*55a0*/  STS.U16 [R167+UR9+0x9200], R228 ;  /* 0x009200e4a7007988 */ /* 0x0041e80008000409 */
[----:B----4-:R0:W-:Y:S04]  /*55b0*/  STS.U16 [R167+UR9+0x9400], R230 ;  /* 0x009400e6a7007988 */ /* 0x0101e80008000409 */
[----:B-----5:R0:W-:Y:S04]  /*55c0*/  STS.U16 [R167+UR9+0x9600], R232 ;  /* 0x009600e8a7007988 */ /* 0x0201e80008000409 */
        /* <DEDUP_REMOVED lines=12> */
[----:B------:R1:W-:Y:S06]  /*5690*/  MEMBAR.ALL.CTA ;  /* 0x0000000000007992 */ /* 0x0003ec0000008000 */
[----:B-1----:R-:W1:Y:S02]  /*56a0*/  FENCE.VIEW.ASYNC.S ;  /* 0x00000000000073c6 */ /* 0x002e640000000000 */
[----:B-1----:R-:W-:Y:S06]  /*56b0*/  BAR.SYNC.DEFER_BLOCKING 0x0 ;  /* 0x0000000000007b1d */ /* 0x002fec0000010000 */
[----:B------:R-:W-:Y:S05]  /*56c0*/  @P0 BRA `(.L_x_9) ;  /* 0x0000000000500947 */ /* 0x000fea0003800000 */
[----:B------:R-:W-:Y:S02]  /*56d0*/  UIADD3 UR25, UPT, UPT, UR8, 0x40, URZ ;  /* 0x0000004008197890 */ /* 0x000fe4000fffe0ff */
[----:B------:R-:W-:Y:S01]  /*56e0*/  UIADD3 UR34, UPT, UPT, UR8, 0x40, URZ ;  /* 0x0000004008227890 */ /* 0x000fe2000fffe0ff */
        /* <DEDUP_REMOVED lines=9> */
[----:B------:R1:W-:Y:S01]  /*5780*/  UTCHMMA gdesc[UR16], gdesc[UR12], tmem[UR8], tmem[UR20], idesc[UR21], UPT ;  /* 0x00ff140c100075ea */ /* 0x0003e2000b800008 */
[----:B------:R-:W-:Y:S01]  /*5790*/  UMOV UR36, 0x0 ;  /* 0x0000000000247882 */ /* 0x000fe20000000000 */
[----:B------:R-:W-:Y:S01]  /*57a0*/  UMOV UR37, 0x8108490 ;  /* 0x0810849000257882 */ /* 0x000fe20000000000 */
[----:B------:R1:W-:Y:S01]  /*57b0*/  UTCHMMA gdesc[UR18], gdesc[UR14], tmem[UR8], tmem[UR30], idesc[UR31], UPT ;  /* 0x00ff1e0e120075ea */ /* 0x0003e2000b800008 */
[----:B------:R-:W-:Y:S01]  /*57c0*/  UMOV UR4, UR6 ;  /* 0x0000000600047c82 */ /* 0x000fe20008000000 */
[----:B------:R1:W-:Y:S01]  /*57d0*/  UTCHMMA gdesc[UR26], gdesc[UR12], tmem[UR25], tmem[UR32], idesc[UR33], UPT ;  /* 0x00ff200c1a0075ea */ /* 0x0003e2000b800019 */
[----:B------:R1:W-:Y:S01]  /*57e0*/  UTCHMMA gdesc[UR28], gdesc[UR14], tmem[UR34], tmem[UR36], idesc[UR37], UPT ;  /* 0x00ff240e1c0075ea */ /* 0x0003e2000b800022 */
[----:B------:R1:W-:Y:S01]  /*57f0*/  UTCBAR [UR4], URZ ;  /* 0x000000ff040073e9 */ /* 0x0003e200080000ff */
[----:B------:R-:W-:Y:S01]  /*5800*/  NOP ;  /* 0x0000000000007918 */ /* 0x000fe20000000000 */
.L_x_9:
[----:B------:R-:W-:Y:S01]  /*5810*/  UIADD3 UR24, UPT, UPT, UR24, 0x1, URZ ;  /* 0x0000000118187890 */ /* 0x000fe2000fffe0ff */
[----:B------:R-:W-:Y:S02]  /*5820*/  VIADD R12, R12, 0xffffffff ;  /* 0xffffffff0c0c7836 */ /* 0x000fe40000000000 */
[----:B------:R-:W-:Y:S01]  /*5830*/  VIADD R166, R166, 0xffffffe0 ;  /* 0xffffffe0a6a67836 */ /* 0x000fe20000000000 */
[----:B------:R-:W-:Y:S02]  /*5840*/  UISETP.GT.AND UP1, UPT, UR24, 0x1, UPT ;  /* 0x000000011800788c */ /* 0x000fe4000bf24270 */
[----:B------:R-:W-:Y:S02]  /*5850*/  ISETP.NE.U32.AND P1, PT, R12, RZ, PT ;  /* 0x000000ff0c00720c */ /* 0x000fe40003f25070 */
[----:B-1----:R-:W-:Y:S02]  /*5860*/  USEL UR4, URZ, 0x1, !UP1 ;  /* 0x00000001ff047887 */ /* 0x002fe4000c800000 */
[----:B------:R-:W-:-:S02]  /*5870*/  USEL UR24, UR24, URZ, !UP1 ;  /* 0x000000ff18187287 */ /* 0x000fc4000c800000 */
[----:B------:R-:W-:-:S03]  /*5880*/  ULOP3.LUT UR6, UR5, UR4, URZ, 0x3c, !UPT ;  /* 0x0000000405067292 */ /* 0x000fc6000f8e3cff */
[----:B------:R-:W-:-:S04]  /*5890*/  UMOV UR4, UR5 ;  /* 0x0000000500047c82 */ /* 0x000fc80008000000 */
[----:B------:R-:W-:Y:S01]  /*58a0*/  UMOV UR5, UR6 ;  /* 0x0000000600057c82 */ /* 0x000fe20008000000 */
[----:B------:R-:W-:Y:S05]  /*58b0*/  @P1 BRA `(.L_x_10) ;  /* 0xffffffe400d41947 */ /* 0x000fea000383ffff */
.L_x_7:
[----:B------:R-:W1:Y:S01]  /*58c0*/  LDC R133, c[0x0][0x3b4] ;  /* 0x0000ed00ff857b82 */ /* 0x000e620000000800 */
[----:B------:R-:W-:-:S13]  /*58d0*/  ISETP.GE.AND P0, PT, R169, 0x20, PT ;  /* 0x00000020a900780c */ /* 0x000fda0003f06270 */
[----:B------:R-:W-:Y:S05]  /*58e0*/  @!P0 BRA `(.L_x_11) ;  /* 0x0000000000108947 */ /* 0x000fea0003800000 */
[----:B------:R-:W-:-:S06]  /*58f0*/  USHF.L.U32 UR4, UR4, 0x1f, URZ ;  /* 0x0000001f04047899 */ /* 0x000fcc00080006ff */
[----:B------:R-:W-:-:S04]  /*5900*/  IMAD.U32 R4, RZ, RZ, UR4 ;  /* 0x00000004ff047e24 */ /* 0x000fc8000f8e00ff */
[----:B------:R-:W2:Y:S02]  /*5910*/  SYNCS.PHASECHK.TRANS64.TRYWAIT P0, [UR11], R4 ;  /* 0x00000004ff0075a7 */ /* 0x000ea4000800110b */
[----:B--2---:R-:W-:Y:S05]  /*5920*/  @!P0 BRA `(.L_x_12) ;  /* 0x0000002c00f88947 */ /* 0x004fea0003800000 */
.L_x_11:
[----:B------:R-:W-:Y:S01]  /*5930*/  BAR.SYNC.DEFER_BLOCKING 0x0 ;  /* 0x0000000000007b1d */ /* 0x000fe20000010000 */
[C---:B------:R-:W-:Y:S02]  /*5940*/  VIADD R132, R2.reuse, 0x4 ;  /* 0x0000000402847836 */ /* 0x040fe40000000000 */
[C---:B------:R-:W-:Y:S02]  /*5950*/  VIADD R136, R2.reuse, 0x1 ;  /* 0x0000000102887836 */ /* 0x040fe40000000000 */
[C---:B------:R-:W-:Y:S01]  /*5960*/  VIADD R135, R2.reuse, 0x2 ;  /* 0x0000000202877836 */ /* 0x040fe20000000000 */
[----:B------:R-:W2:Y:S01]  /*5970*/  LDCU.128 UR4, c[0x0][0x390] ;  /* 0x00007200ff0477ac */ /* 0x000ea20008000c00 */
[C---:B------:R-:W-:Y:S02]  /*5980*/  VIADD R134, R2.reuse, 0x3 ;  /* 0x0000000302867836 */ /* 0x040fe40000000000 */
[----:B------:R-:W-:Y:S01]  /*5990*/  VIADD R145, R2, 0x5 ;  /* 0x0000000502917836 */ /* 0x000fe20000000000 */
[----:B------:R-:W3:Y:S02]  /*59a0*/  @!P2 SYNCS.CCTL.IV [UR9+0xa000] ;  /* 0x00a00000ff00a9b1 */ /* 0x000ee40008000009 */
[----:B---3--:R-:W-:Y:S01]  /*59b0*/  BAR.SYNC.DEFER_BLOCKING 0x0 ;  /* 0x0000000000007b1d */ /* 0x008fe20000010000 */
[----:B--2---:R-:W-:Y:S01]  /*59c0*/  ISETP.GE.AND P0, PT, R132, UR7, PT ;  /* 0x0000000784007c0c */ /* 0x004fe2000bf06270 */
[C---:B-1----:R-:W-:Y:S01]  /*59d0*/  IMAD R132, R0.reuse, R133, RZ ;  /* 0x0000008500847224 */ /* 0x042fe200078e02ff */
[----:B------:R-:W-:-:S02]  /*59e0*/  ISETP.GE.AND P1, PT, R0, UR6, PT ;  /* 0x0000000600007c0c */ /* 0x000fc4000bf26270 */
[----:B------:R-:W-:Y:S02]  /*59f0*/  ISETP.GE.AND P5, PT, R136, UR7, PT ;  /* 0x0000000788007c0c */ /* 0x000fe4000bfa6270 */
[----:B------:R-:W-:Y:S01]  /*5a00*/  ISETP.LT.AND P1, PT, R2, UR7, !P1 ;  /* 0x0000000702007c0c */ /* 0x000fe2000cf21270 */
[----:B------:R-:W1:Y:S01]  /*5a10*/  LDTM.x128 R4, tmem[UR10] ;  /* 0x0000000a000479ee */ /* 0x000e6200083c0000 */
[----:B------:R-:W2:Y:S01]  /*5a20*/  LDCU UR10, c[0x0][0x3b8] ;  /* 0x00007700ff0a77ac */ /* 0x000ea20008000800 */
[----:B------:R-:W-:Y:S02]  /*5a30*/  ISETP.GE.AND P3, PT, R135, UR7, PT ;  /* 0x0000000787007c0c */ /* 0x000fe4000bf66270 */
[----:B------:R-:W-:Y:S01]  /*5a40*/  ISETP.GE.AND P4, PT, R134, UR7, PT ;  /* 0x0000000786007c0c */ /* 0x000fe2000bf86270 */
[----:B------:R-:W3:Y:S01]  /*5a50*/  @!P2 SYNCS.CCTL.IV [UR9+0xa008] ;  /* 0x00a00800ff00a9b1 */ /* 0x000ee20008000009 */
[C---:B------:R-:W-:Y:S01]  /*5a60*/  ISETP.GE.AND P2, PT, R2.reuse, UR7, PT ;  /* 0x0000000702007c0c */ /* 0x040fe2000bf46270 */
[----:B------:R-:W-:Y:S01]  /*5a70*/  NOP ;  /* 0x0000000000007918 */ /* 0x000fe20000000000 */
[----:B--2---:R-:W-:-:S02]  /*5a80*/  IMAD R135, R2, UR10, RZ ;  /* 0x0000000a02877c24 */ /* 0x004fc4000f8e02ff */
[----:B------:R-:W-:Y:S02]  /*5a90*/  ISETP.LT.AND P2, PT, R3, UR6, !P2 ;  /* 0x0000000603007c0c */ /* 0x000fe4000d741270 */
[----:B------:R-:W-:Y:S01]  /*5aa0*/  VIADD R141, R135, UR10 ;  /* 0x0000000a878d7c36 */ /* 0x000fe20008000000 */
[----:B-1----:R-:W-:Y:S02]  /*5ab0*/  F2FP.BF16.F32.PACK_AB R142, R69, R68 ;  /* 0x00000044458e723e */ /* 0x002fe400000010ff */
[----:B------:R-:W-:Y:S01]  /*5ac0*/  F2FP.BF16.F32.PACK_AB R140, R5, R4 ;  /* 0x00000004058c723e */ /* 0x000fe200000010ff */
[----:B------:R-:W-:Y:S01]  /*5ad0*/  IMAD R5, R133, 0x80, R132 ;  /* 0x0000008085057824 */ /* 0x000fe200078e0284 */
[----:B------:R-:W-:Y:S02]  /*5ae0*/  LEA R68, P6, R132, UR4, 0x1 ;  /* 0x0000000484447c11 */ /* 0x000fe4000f8c08ff */
[----:B------:R-:W-:Y:S02]  /*5af0*/  PRMT R143, R140, 0x7632, R143 ;  /* 0x000076328c8f7816 */ /* 0x000fe4000000008f */
[----:B------:R-:W-:-:S02]  /*5b00*/  LEA.HI.X.SX32 R69, R132, UR5, 0x1, P6 ;  /* 0x0000000584457c11 */ /* 0x000fc4000b0f0eff */
[----:B------:R-:W-:Y:S02]  /*5b10*/  LEA R4, P6, R5, UR4, 0x1 ;  /* 0x0000000405047c11 */ /* 0x000fe4000f8c08ff */
[----:B------:R-:W-:Y:S01]  /*5b20*/  PRMT R144, R142, 0x7632, R144 ;  /* 0x000076328e907816 */ /* 0x000fe20000000090 */
[--C-:B------:R-:W-:Y:S01]  /*5b30*/  IMAD.WIDE R132, R135, 0x2, R68.reuse ;  /* 0x0000000287847825 */ /* 0x100fe200078e0244 */
[----:B------:R-:W-:Y:S02]  /*5b40*/  LEA.HI.X.SX32 R5, R5, UR5, 0x1, P6 ;  /* 0x0000000505057c11 */ /* 0x000fe4000b0f0eff */
[----:B------:R-:W-:Y:S01]  /*5b50*/  ISETP.LT.AND P6, PT, R0, UR6, !P5 ;  /* 0x0000000600007c0c */ /* 0x000fe2000efc1270 */
[----:B------:R-:W-:Y:S01]  /*5b60*/  IMAD.WIDE R136, R141, 0x2, R68 ;  /* 0x000000028d887825 */ /* 0x000fe200078e0244 */
[----:B------:R-:W-:Y:S01]  /*5b70*/  ISETP.LT.AND P5, PT, R3, UR6, !P5 ;  /* 0x0000000603007c0c */ /* 0x000fe2000efa1270 */
[----:B------:R1:W-:Y:S01]  /*5b80*/  @P1 STG.E.U16 desc[UR22][R132.64], R140 ;  /* 0x0000008c84001986 */ /* 0x0003e2000c101516 */
[----:B------:R-:W-:Y:S01]  /*5b90*/  ISETP.GE.AND P1, PT, R145, UR7, PT ;  /* 0x0000000791007c0c */ /* 0x000fe2000bf26270 */
[----:B------:R-:W-:Y:S01]  /*5ba0*/  IMAD.WIDE R134, R135, 0x2, R4 ;  /* 0x0000000287867825 */ /* 0x000fe200078e0204 */
[----:B------:R-:W-:-:S02]  /*5bb0*/  F2FP.BF16.F32.PACK_AB R12, R13, R12 ;  /* 0x0000000c0d0c723e */ /* 0x000fc400000010ff */
[----:B------:R-:W-:Y:S01]  /*5bc0*/  F2FP.BF16.F32.PACK_AB R76, R77, R76 ;  /* 0x0000004c4d4c723e */ /* 0x000fe200000010ff */
[----:B------:R-:W-:Y:S01]  /*5bd0*/  IMAD.WIDE R138, R141, 0x2, R4 ;  /* 0x000000028d8a7825 */ /* 0x000fe200078e0204 */
[----:B------:R2:W-:Y:S01]  /*5be0*/  @P2 STG.E.U16 desc[UR22][R134.64], R142 ;  /* 0x0000008e86002986 */ /* 0x0005e2000c101516 */
[C---:B------:R-:W-:Y:S02]  /*5bf0*/  ISETP.LT.AND P2, PT, R0.reuse, UR6, !P3 ;  /* 0x0000000600007c0c */ /* 0x040fe4000df41270 */
[C---:B------:R-:W-:Y:S01]  /*5c00*/  ISETP.LT.AND P3, PT, R3.reuse, UR6, !P3 ;  /* 0x0000000603007c0c */ /* 0x040fe2000df61270 */
[----:B------:R4:W-:Y:S01]  /*5c10*/  @P6 STG.E.U16 desc[UR22][R136.64], R143 ;  /* 0x0000008f88006986 */ /* 0x0009e2000c101516 */
[----:B------:R-:W-:Y:S01]  /*5c20*/  ISETP.LT.AND P6, PT, R0, UR6, !P4 ;  /* 0x0000000600007c0c */ /* 0x000fe2000e7c1270 */
[----:B-1----:R-:W-:Y:S01]  /*5c30*/  VIADD R140, R2, 0x6 ;  /* 0x00000006028c7836 */ /* 0x002fe20000000000 */
[----:B------:R-:W-:Y:S01]  /*5c40*/  ISETP.LT.AND P4, PT, R3, UR6, !P4 ;  /* 0x0000000603007c0c */ /* 0x000fe2000e781270 */
[----:B------:R1:W-:Y:S01]  /*5c50*/  @P5 STG.E.U16 desc[UR22][R138.64], R144 ;  /* 0x000000908a005986 */ /* 0x0003e2000c101516 */
[----:B------:R-:W-:-:S02]  /*5c60*/  F2FP.BF16.F32.PACK_AB R14, R15, R14 ;  /* 0x0000000e0f0e723e */ /* 0x000fc400000010ff */
[----:B------:R-:W-:Y:S01]  /*5c70*/  ISETP.GE.AND P5, PT, R140, UR7, PT ;  /* 0x000000078c007c0c */ /* 0x000fe2000bfa6270 */
[----:B--2---:R-:W-:Y:S01]  /*5c80*/  VIADD R134, R2, 0x7 ;  /* 0x0000000702867836 */ /* 0x004fe20000000000 */
[----:B------:R-:W-:Y:S02]  /*5c90*/  F2FP.BF16.F32.PACK_AB R135, R7, R6 ;  /* 0x000000060787723e */ /* 0x000fe400000010ff */
[----:B------:R-:W-:Y:S02]  /*5ca0*/  F2FP.BF16.F32.PACK_AB R78, R79, R78 ;  /* 0x0000004e4f4e723e */ /* 0x000fe400000010ff */
[----:B----4-:R-:W-:Y:S01]  /*5cb0*/  F2FP.BF16.F32.PACK_AB R137, R71, R70 ;  /* 0x000000464789723e */ /* 0x010fe200000010ff */
[----:B------:R-:W-:Y:S01]  /*5cc0*/  VIADD R71, R141, UR10 ;  /* 0x0000000a8d477c36 */ /* 0x000fe20008000000 */
[C---:B------:R-:W-:Y:S02]  /*5cd0*/  PRMT R136, R135.reuse, 0x7610, R136 ;  /* 0x0000761087887816 */ /* 0x040fe40000000088 */
[----:B-1----:R-:W-:Y:S01]  /*5ce0*/  PRMT R138, R135, 0x7632, R138 ;  /* 0x00007632878a7816 */ /* 0x002fe2000000008a */
[----:B------:R-:W-:Y:S01]  /*5cf0*/  VIADD R141, R71, UR10 ;  /* 0x0000000a478d7c36 */ /* 0x000fe20008000000 */
[----:B------:R-:W-:Y:S01]  /*5d00*/  F2FP.BF16.F32.PACK_AB R16, R17, R16 ;  /* 0x000000101110723e */ /* 0x000fe200000010ff */
[----:B------:R-:W-:Y:S01]  /*5d10*/  IMAD.WIDE R6, R71, 0x2, R68 ;  /* 0x0000000247067825 */ /* 0x000fe200078e0244 */
[----:B------:R-:W-:-:S02]  /*5d20*/  F2FP.BF16.F32.PACK_AB R80, R81, R80 ;  /* 0x000000505150723e */ /* 0x000fc400000010ff */
[----:B------:R-:W-:Y:S01]  /*5d30*/  F2FP.BF16.F32.PACK_AB R18, R19, R18 ;  /* 0x000000121312723e */ /* 0x000fe200000010ff */
[----:B------:R-:W-:Y:S01]  /*5d40*/  IMAD.WIDE R70, R71, 0x2, R4 ;  /* 0x0000000247467825 */ /* 0x000fe200078e0204 */
[----:B------:R1:W-:Y:S01]  /*5d50*/  @P2 STG.E.U16 desc[UR22][R6.64], R136 ;  /* 0x0000008806002986 */ /* 0x0003e2000c101516 */
[----:B------:R-:W-:Y:S02]  /*5d60*/  ISETP.GE.AND P2, PT, R134, UR7, PT ;  /* 0x0000000786007c0c */ /* 0x000fe4000bf46270 */
[----:B------:R-:W-:Y:S01]  /*5d70*/  IMAD.WIDE R132, R141, 0x2, R68 ;  /* 0x000000028d847825 */ /* 0x000fe200078e0244 */
[----:B------:R-:W-:Y:S01]  /*5d80*/  @P3 STG.E.U16 desc[UR22][R70.64], R137 ;  /* 0x0000008946003986 */ /* 0x000fe2000c101516 */
[----:B------:R-:W-:Y:S02]  /*5d90*/  F2FP.BF16.F32.PACK_AB R82, R83, R82 ;  /* 0x000000525352723e */ /* 0x000fe400000010ff */
[----:B------:R-:W-:Y:S01]  /*5da0*/  VIADD R135, R2, 0x8 ;  /* 0x0000000802877836 */ /* 0x000fe20000000000 */
[----:B------:R2:W-:Y:S01]  /*5db0*/  @P6 STG.E.U16 desc[UR22][R132.64], R138 ;  /* 0x0000008a84006986 */ /* 0x0005e2000c101516 */
[----:B------:R-:W-:Y:S01]  /*5dc0*/  ISETP.LT.AND P6, PT, R0, UR6, !P0 ;  /* 0x0000000600007c0c */ /* 0x000fe2000c7c1270 */
[----:B------:R-:W-:Y:S01]  /*5dd0*/  VIADD R134, R2, 0x9 ;  /* 0x0000000902867836 */ /* 0x000fe20000000000 */
[----:B------:R-:W-:Y:S01]  /*5de0*/  ISETP.LT.AND P0, PT, R3, UR6, !P0 ;  /* 0x0000000603007c0c */ /* 0x000fe2000c701270 */
[----:B-1----:R-:W-:Y:S01]  /*5df0*/  IMAD.WIDE R6, R141, 0x2, R4 ;  /* 0x000000028d067825 */ /* 0x002fe200078e0204 */
[----:B------:R-:W-:-:S02]  /*5e00*/  PRMT R136, R137, 0x7632, R136 ;  /* 0x0000763289887816 */ /* 0x000fc40000000088 */
[----:B------:R-:W-:Y:S02]  /*5e10*/  ISETP.GE.AND P3, PT, R135, UR7, PT ;  /* 0x0000000787007c0c */ /* 0x000fe4000bf66270 */
[----:B------:R-:W-:Y:S01]  /*5e20*/  F2FP.BF16.F32.PACK_AB R20, R21, R20 ;  /* 0x000000141514723e */ /* 0x000fe200000010ff */
[----:B------:R1:W-:Y:S01]  /*5e30*/  @P4 STG.E.U16 desc[UR22][R6.64], R136 ;  /* 0x0000008806004986 */ /* 0x0003e2000c101516 */
[----:B------:R-:W-:Y:S01]  /*5e40*/  ISETP.GE.AND P4, PT, R134, UR7, PT ;  /* 0x0000000786007c0c */ /* 0x000fe2000bf86270 */
[----:B------:R-:W-:Y:S01]  /*5e50*/  VIADD R134, R2, 0xa ;  /* 0x0000000a02867836 */ /* 0x000fe20000000000 */
[----:B--2---:R-:W-:Y:S01]  /*5e60*/  F2FP.BF16.F32.PACK_AB R133, R73, R72 ;  /* 0x000000484985723e */ /* 0x004fe200000010ff */
[----:B------:R-:W-:Y:S01]  /*5e70*/  VIADD R73, R141, UR10 ;  /* 0x0000000a8d497c36 */ /* 0x000fe20008000000 */
[----:B------:R-:W-:Y:S02]  /*5e80*/  F2FP.BF16.F32.PACK_AB R72, R9, R8 ;  /* 0x000000080948723e */ /* 0x000fe400000010ff */
[----:B------:R-:W-:Y:S01]  /*5e90*/  F2FP.BF16.F32.PACK_AB R132, R75, R74 ;  /* 0x0000004a4b84723e */ /* 0x000fe200000010ff */
[----:B------:R-:W-:Y:S01]  /*5ea0*/  IMAD.WIDE R8, R73, 0x2, R68 ;  /* 0x0000000249087825 */ /* 0x000fe200078e0244 */
[----:B------:R-:W-:-:S02]  /*5eb0*/  F2FP.BF16.F32.PACK_AB R74, R11, R10 ;  /* 0x0000000a0b4a723e */ /* 0x000fc400000010ff */
[----:B------:R-:W-:Y:S01]  /*5ec0*/  F2FP.BF16.F32.PACK_AB R84, R85, R84 ;  /* 0x000000545554723e */ /* 0x000fe200000010ff */
[C---:B------:R-:W-:Y:S01]  /*5ed0*/  IMAD.WIDE R70, R73.reuse, 0x2, R4 ;  /* 0x0000000249467825 */ /* 0x040fe200078e0204 */
[----:B------:R2:W-:Y:S01]  /*5ee0*/  @P6 STG.E.U16 desc[UR22][R8.64], R72 ;  /* 0x0000004808006986 */ /* 0x0005e2000c101516 */
[C---:B------:R-:W-:Y:S02]  /*5ef0*/  ISETP.LT.AND P6, PT, R0.reuse, UR6, !P5 ;  /* 0x0000000600007c0c */ /* 0x040fe4000efc1270 */
[----:B------:R-:W-:Y:S01]  /*5f00*/  VIADD R73, R73, UR10 ;  /* 0x0000000a49497c36 */ /* 0x000fe20008000000 */
[----:B------:R4:W-:Y:S01]  /*5f10*/  @P0 STG.E.U16 desc[UR22][R70.64], R133 ;  /* 0x0000008546000986 */ /* 0x0009e2000c101516 */
[----:B------:R-:W-:Y:S02]  /*5f20*/  ISETP.LT.AND P0, PT, R0, UR6, !P1 ;  /* 0x0000000600007c0c */ /* 0x000fe4000cf01270 */
[----:B------:R-:W-:Y:S01]  /*5f30*/  ISETP.LT.AND P1, PT, R3, UR6, !P1 ;  /* 0x0000000603007c0c */ /* 0x000fe2000cf21270 */
[----:B------:R-:W-:Y:S01]  /*5f40*/  VIADD R75, R73, UR10 ;  /* 0x0000000a494b7c36 */ /* 0x000fe20008000000 */
[----:B------:R-:W-:Y:S01]  /*5f50*/  ISETP.LT.AND P5, PT, R3, UR6, !P5 ;  /* 0x0000000603007c0c */ /* 0x000fe2000efa1270 */
[----:B-1----:R-:W-:Y:S01]  /*5f60*/  IMAD.WIDE R6, R73, 0x2, R68 ;  /* 0x0000000249067825 */ /* 0x002fe200078e0244 */
[----:B------:R-:W-:-:S02]  /*5f70*/  PRMT R19, R20, 0x7632, R19 ;  /* 0x0000763214137816 */ /* 0x000fc40000000013 */
[----:B--2---:R-:W-:Y:S01]  /*5f80*/  PRMT R72, R72, 0x7632, R72 ;  /* 0x0000763248487816 */ /* 0x004fe20000000048 */
[----:B------:R-:W-:Y:S01]  /*5f90*/  IMAD.WIDE R8, R73, 0x2, R4 ;  /* 0x0000000249087825 */ /* 0x000fe200078e0204 */
[----:B------:R-:W-:Y:S02]  /*5fa0*/  F2FP.BF16.F32.PACK_AB R22, R86, R22 ;  /* 0x000000165616723e */ /* 0x000fe400000010ff */
[----:B----4-:R-:W-:Y:S01]  /*5fb0*/  PRMT R133, R133, 0x7632, R133 ;  /* 0x0000763285857816 */ /* 0x010fe20000000085 */
[C---:B------:R-:W-:Y:S01]  /*5fc0*/  IMAD.WIDE R10, R75.reuse, 0x2, R68 ;  /* 0x000000024b0a7825 */ /* 0x040fe200078e0244 */
[----:B------:R1:W-:Y:S01]  /*5fd0*/  @P0 STG.E.U16 desc[UR22][R6.64], R72 ;  /* 0x0000004806000986 */ /* 0x0003e2000c101516 */
[----:B------:R-:W-:Y:S02]  /*5fe0*/  ISETP.GE.AND P0, PT, R134, UR7, PT ;  /* 0x0000000786007c0c */ /* 0x000fe4000bf06270 */
[----:B------:R-:W-:Y:S01]  /*5ff0*/  IMAD.WIDE R70, R75, 0x2, R4 ;  /* 0x000000024b467825 */ /* 0x000fe200078e0204 */
[----:B------:R2:W-:Y:S01]  /*6000*/  @P1 STG.E.U16 desc[UR22][R8.64], R133 ;  /* 0x0000008508001986 */ /* 0x0005e2000c101516 */
[----:B------:R-:W-:-:S02]  /*6010*/  ISETP.LT.AND P1, PT, R0, UR6, !P2 ;  /* 0x0000000600007c0c */ /* 0x000fc4000d721270 */
[----:B------:R-:W-:Y:S01]  /*6020*/  ISETP.LT.AND P2, PT, R3, UR6, !P2 ;  /* 0x0000000603007c0c */ /* 0x000fe2000d741270 */
[----:B------:R4:W-:Y:S01]  /*6030*/  @P6 STG.E.U16 desc[UR22][R10.64], R74 ;  /* 0x0000004a0a006986 */ /* 0x0009e2000c101516 */
[----:B------:R-:W-:Y:S01]  /*6040*/  VIADD R75, R75, UR10 ;  /* 0x0000000a4b4b7c36 */ /* 0x000fe20008000000 */
[----:B------:R-:W-:Y:S01]  /*6050*/  ISETP.LT.AND P6, PT, R0, UR6, !P3 ;  /* 0x0000000600007c0c */ /* 0x000fe2000dfc1270 */
[----:B------:R-:W-:Y:S01]  /*6060*/  VIADD R73, R2, 0xb ;  /* 0x0000000b02497836 */ /* 0x000fe20000000000 */
[----:B------:R-:W-:Y:S01]  /*6070*/  PRMT R134, R74, 0x7632, R134 ;  /* 0x000076324a867816 */ /* 0x000fe20000000086 */
[C---:B------:R-:W-:Y:S01]  /*6080*/  VIADD R13, R75.reuse, UR10 ;  /* 0x0000000a4b0d7c36 */ /* 0x040fe20008000000 */
[----:B------:R5:W-:Y:S01]  /*6090*/  @P5 STG.E.U16 desc[UR22][R70.64], R132 ;  /* 0x0000008446005986 */ /* 0x000be2000c101516 */
[----:B-1----:R-:W-:Y:S01]  /*60a0*/  IMAD.WIDE R6, R75, 0x2, R68 ;  /* 0x000000024b067825 */ /* 0x002fe200078e0244 */
[----:B------:R-:W-:Y:S02]  /*60b0*/  ISETP.LT.AND P3, PT, R3, UR6, !P3 ;  /* 0x0000000603007c0c */ /* 0x000fe4000df61270 */
[----:B------:R-:W-:Y:S01]  /*60c0*/  ISETP.GE.AND P5, PT, R73, UR7, PT ;  /* 0x0000000749007c0c */ /* 0x000fe2000bfa6270 */
[----:B--2---:R-:W-:Y:S01]  /*60d0*/  IMAD.WIDE R8, R75, 0x2, R4 ;  /* 0x000000024b087825 */ /* 0x004fe200078e0204 */
[----:B----4-:R-:W-:Y:S01]  /*60e0*/  PRMT R74, R132, 0x7632, R74 ;  /* 0x00007632844a7816 */ /* 0x010fe2000000004a */
[----:B------:R1:W-:Y:S01]  /*60f0*/  @P1 STG.E.U16 desc[UR22][R6.64], R134 ;  /* 0x0000008606001986 */ /* 0x0003e2000c101516 */
[----:B------:R-:W-:Y:S01]  /*6100*/  PRMT R73, R12, 0x7632, R73 ;  /* 0x000076320c497816 */ /* 0x000fe20000000049 */
[----:B------:R-:W-:Y:S01]  /*6110*/  IMAD.WIDE R10, R13, 0x2, R68 ;  /* 0x000000020d0a7825 */ /* 0x000fe200078e0244 */
[----:B------:R-:W-:Y:S01]  /*6120*/  F2FP.BF16.F32.PACK_AB R23, R87, R23 ;  /* 0x000000175717723e */ /* 0x000fe200000010ff */
[----:B------:R2:W-:Y:S01]  /*6130*/  @P2 STG.E.U16 desc[UR22][R8.64], R74 ;  /* 0x0000004a08002986 */ /* 0x0005e2000c101516 */
[----:B------:R-:W-:Y:S01]  /*6140*/  F2FP.BF16.F32.PACK_AB R24, R88, R24 ;  /* 0x000000185818723e */ /* 0x000fe200000010ff */
[----:B-----5:R-:W-:Y:S01]  /*6150*/  VIADD R71, R13, UR10 ;  /* 0x0000000a0d477c36 */ /* 0x020fe20008000000 */
[----:B------:R-:W-:Y:S01]  /*6160*/  F2FP.BF16.F32.PACK_AB R25, R89, R25 ;  /* 0x000000195919723e */ /* 0x000fe200000010ff */
[----:B------:R4:W-:Y:S01]  /*6170*/  @P6 STG.E.U16 desc[UR22][R10.64], R12 ;  /* 0x0000000c0a006986 */ /* 0x0009e2000c101516 */
[----:B------:R-:W-:Y:S01]  /*6180*/  ISETP.LT.AND P6, PT, R0, UR6, !P4 ;  /* 0x0000000600007c0c */ /* 0x000fe2000e7c1270 */
[----:B------:R-:W-:Y:S01]  /*6190*/  VIADD R72, R2, 0xc ;  /* 0x0000000c02487836 */ /* 0x000fe20000000000 */
[----:B------:R-:W-:Y:S01]  /*61a0*/  ISETP.LT.AND P4, PT, R3, UR6, !P4 ;  /* 0x0000000603007c0c */ /* 0x000fe2000e781270 */
[----:B-1----:R-:W-:Y:S01]  /*61b0*/  IMAD.WIDE R6, R13, 0x2, R4 ;  /* 0x000000020d067825 */ /* 0x002fe200078e0204 */
[----:B------:R-:W-:-:S02]  /*61c0*/  F2FP.BF16.F32.PACK_AB R26, R90, R26 ;  /* 0x0000001a5a1a723e */ /* 0x000fc400000010ff */
[----:B------:R-:W-:Y:S01]  /*61d0*/  ISETP.GE.AND P1, PT, R72, UR7, PT ;  /* 0x0000000748007c0c */ /* 0x000fe2000bf26270 */
[----:B--2---:R-:W-:Y:S01]  /*61e0*/  IMAD.WIDE R8, R71, 0x2, R68 ;  /* 0x0000000247087825 */ /* 0x004fe200078e0244 */
[----:B------:R1:W-:Y:S01]  /*61f0*/  @P3 STG.E.U16 desc[UR22][R6.64], R76 ;  /* 0x0000004c06003986 */ /* 0x0003e2000c101516 */
[----:B------:R-:W-:Y:S02]  /*6200*/  F2FP.BF16.F32.PACK_AB R27, R91, R27 ;  /* 0x0000001b5b1b723e */ /* 0x000fe400000010ff */
[----:B----4-:R-:W-:Y:S01]  /*6210*/  PRMT R12, R76, 0x7632, R12 ;  /* 0x000076324c0c7816 */ /* 0x010fe2000000000c */
[C---:B------:R-:W-:Y:S01]  /*6220*/  IMAD.WIDE R10, R71.reuse, 0x2, R4 ;  /* 0x00000002470a7825 */ /* 0x040fe200078e0204 */
[----:B------:R2:W-:Y:S01]  /*6230*/  @P6 STG.E.U16 desc[UR22][R8.64], R73 ;  /* 0x0000004908006986 */ /* 0x0005e2000c101516 */
[C---:B------:R-:W-:Y:S02]  /*6240*/  ISETP.LT.AND P6, PT, R0.reuse, UR6, !P5 ;  /* 0x0000000600007c0c */ /* 0x040fe4000efc1270 */
[----:B------:R-:W-:Y:S01]  /*6250*/  VIADD R71, R71, UR10 ;  /* 0x0000000a47477c36 */ /* 0x000fe20008000000 */
[----:B------:R4:W-:Y:S01]  /*6260*/  @P4 STG.E.U16 desc[UR22][R10.64], R12 ;  /* 0x0000000c0a004986 */ /* 0x0009e2000c101516 */
[----:B------:R-:W-:Y:S01]  /*6270*/  ISETP.LT.AND P4, PT, R0, UR6, !P0 ;  /* 0x0000000600007c0c */ /* 0x000fe2000c781270 */
[----:B------:R-:W-:Y:S01]  /*6280*/  VIADD R72, R2, 0xd ;  /* 0x0000000d02487836 */ /* 0x000fe20000000000 */
[----:B------:R-:W-:Y:S01]  /*6290*/  ISETP.LT.AND P0, PT, R3, UR6, !P0 ;  /* 0x0000000603007c0c */ /* 0x000fe2000c701270 */
[----:B------:R-:W-:Y:S01]  /*62a0*/  VIADD R15, R71, UR10 ;  /* 0x0000000a470f7c36 */ /* 0x000fe20008000000 */
[----:B------:R-:W-:Y:S01]  /*62b0*/  ISETP.LT.AND P5, PT, R3, UR6, !P5 ;  /* 0x0000000603007c0c */ /* 0x000fe2000efa1270 */
[----:B-1----:R-:W-:Y:S01]  /*62c0*/  IMAD.WIDE R6, R71, 0x2, R68 ;  /* 0x0000000247067825 */ /* 0x002fe200078e0244 */
[----:B------:R-:W-:-:S02]  /*62d0*/  ISETP.GE.AND P2, PT, R72, UR7, PT ;  /* 0x0000000748007c0c */ /* 0x000fc4000bf46270 */
[----:B------:R-:W-:Y:S01]  /*62e0*/  PRMT R72, R14, 0x7632, R72 ;  /* 0x000076320e487816 */ /* 0x000fe20000000048 */
[----:B--2---:R-:W-:Y:S01]  /*62f0*/  IMAD.WIDE R8, R71, 0x2, R4 ;  /* 0x0000000247087825 */ /* 0x004fe200078e0204 */
[----:B------:R-:W-:Y:S02]  /*6300*/  PRMT R73, R78, 0x7632, R73 ;  /* 0x000076324e497816 */ /* 0x000fe40000000049 */
[----:B------:R-:W-:Y:S01]  /*6310*/  PRMT R71, R16, 0x7632, R71 ;  /* 0x0000763210477816 */ /* 0x000fe20000000047 */
[C---:B----4-:R-:W-:Y:S01]  /*6320*/  IMAD.WIDE R10, R15.reuse, 0x2, R68 ;  /* 0x000000020f0a7825 */ /* 0x050fe200078e0244 */
[----:B------:R1:W-:Y:S01]  /*6330*/  @P4 STG.E.U16 desc[UR22][R6.64], R14 ;  /* 0x0000000e06004986 */ /* 0x0003e2000c101516 */
[----:B------:R-:W-:Y:S02]  /*6340*/  F2FP.BF16.F32.PACK_AB R28, R92, R28 ;  /* 0x0000001c5c1c723e */ /* 0x000fe400000010ff */
        /* <DEDUP_REMOVED lines=8> */
[----:B------:R5:W-:Y:S01]  /*63d0*/  @P5 STG.E.U16 desc[UR22][R12.64], R73 ;  /* 0x000000490c005986 */ /* 0x000be2000c101516 */
[----:B------:R-:W-:Y:S01]  /*63e0*/  VIADD R17, R15, UR10 ;  /* 0x0000000a0f117c36 */ /* 0x000fe20008000000 */
[----:B------:R-:W-:Y:S01]  /*63f0*/  ISETP.LT.AND P2, PT, R3, UR6, !P2 ;  /* 0x0000000603007c0c */ /* 0x000fe2000d741270 */
[----:B-1----:R-:W-:Y:S01]  /*6400*/  IMAD.WIDE R6, R15, 0x2, R68 ;  /* 0x000000020f067825 */ /* 0x002fe200078e0244 */
[----:B------:R-:W-:Y:S02]  /*6410*/  ISETP.GE.AND P3, PT, R70, UR7, PT ;  /* 0x0000000746007c0c */ /* 0x000fe4000bf66270 */
[----:B------:R-:W-:Y:S01]  /*6420*/  F2FP.BF16.F32.PACK_AB R29, R93, R29 ;  /* 0x0000001d5d1d723e */ /* 0x000fe200000010ff */
[----:B--2---:R-:W-:Y:S01]  /*6430*/  IMAD.WIDE R8, R15, 0x2, R4 ;  /* 0x000000020f087825 */ /* 0x004fe200078e0204 */
[----:B------:R1:W-:Y:S01]  /*6440*/  @P0 STG.E.U16 desc[UR22][R6.64], R16 ;  /* 0x0000001006000986 */ /* 0x0003e2000c101516 */
[----:B------:R-:W-:-:S02]  /*6450*/  PRMT R15, R80, 0x7632, R15 ;  /* 0x00007632500f7816 */ /* 0x000fc4000000000f */
[C---:B----4-:R-:W-:Y:S01]  /*6460*/  IMAD.WIDE R10, R17.reuse, 0x2, R68 ;  /* 0x00000002110a7825 */ /* 0x050fe200078e0244 */
[----:B------:R2:W-:Y:S01]  /*6470*/  @P1 STG.E.U16 desc[UR22][R8.64], R80 ;  /* 0x0000005008001986 */ /* 0x0005e2000c101516 */
[----:B------:R-:W-:Y:S02]  /*6480*/  F2FP.BF16.F32.PACK_AB R30, R94, R30 ;  /* 0x0000001e5e1e723e */ /* 0x000fe400000010ff */
[----:B------:R-:W-:Y:S01]  /*6490*/  VIADD R70, R2, 0xf ;  /* 0x0000000f02467836 */ /* 0x000fe20000000000 */
[----:B------:R4:W-:Y:S01]  /*64a0*/  @P6 STG.E.U16 desc[UR22][R10.64], R71 ;  /* 0x000000470a006986 */ /* 0x0009e2000c101516 */
[----:B------:R-:W-:Y:S01]  /*64b0*/  ISETP.LT.AND P6, PT, R0, UR6, !P3 ;  /* 0x0000000600007c0c */ /* 0x000fe2000dfc1270 */
[----:B-----5:R-:W-:Y:S01]  /*64c0*/  VIADD R13, R17, UR10 ;  /* 0x0000000a110d7c36 */ /* 0x020fe20008000000 */
[----:B------:R-:W-:Y:S01]  /*64d0*/  ISETP.LT.AND P3, PT, R3, UR6, !P3 ;  /* 0x0000000603007c0c */ /* 0x000fe2000df61270 */
[----:B-1----:R-:W-:Y:S01]  /*64e0*/  IMAD.WIDE R6, R17, 0x2, R4 ;  /* 0x0000000211067825 */ /* 0x002fe200078e0204 */
[----:B------:R-:W-:-:S02]  /*64f0*/  ISETP.GE.AND P4, PT, R70, UR7, PT ;  /* 0x0000000746007c0c */ /* 0x000fc4000bf86270 */
[----:B------:R-:W-:Y:S01]  /*6500*/  PRMT R17, R18, 0x7632, R17 ;  /* 0x0000763212117816 */ /* 0x000fe20000000011 */
[----:B------:R-:W-:Y:S01]  /*6510*/  VIADD R70, R2, 0x10 ;  /* 0x0000001002467836 */ /* 0x000fe20000000000 */
[----:B------:R1:W-:Y:S01]  /*6520*/  @P2 STG.E.U16 desc[UR22][R6.64], R15 ;  /* 0x0000000f06002986 */ /* 0x0003e2000c101516 */
[----:B--2---:R-:W-:Y:S01]  /*6530*/  IMAD.WIDE R8, R13, 0x2, R68 ;  /* 0x000000020d087825 */ /* 0x004fe200078e0244 */
[----:B------:R-:W-:Y:S02]  /*6540*/  F2FP.BF16.F32.PACK_AB R31, R95, R31 ;  /* 0x0000001f5f1f723e */ /* 0x000fe400000010ff */
[----:B------:R-:W-:Y:S01]  /*6550*/  ISETP.GE.AND P5, PT, R70, UR7, PT ;  /* 0x0000000746007c0c */ /* 0x000fe2000bfa6270 */
[C---:B----4-:R-:W-:Y:S01]  /*6560*/  IMAD.WIDE R10, R13.reuse, 0x2, R4 ;  /* 0x000000020d0a7825 */ /* 0x050fe200078e0204 */
[----:B------:R2:W-:Y:S01]  /*6570*/  @P6 STG.E.U16 desc[UR22][R8.64], R18 ;  /* 0x0000001208006986 */ /* 0x0005e2000c101516 */
[----:B------:R-:W-:Y:S02]  /*6580*/  F2FP.BF16.F32.PACK_AB R32, R96, R32 ;  /* 0x000000206020723e */ /* 0x000fe400000010ff */
[C---:B------:R-:W-:Y:S01]  /*6590*/  ISETP.LT.AND P6, PT, R0.reuse, UR6, !P5 ;  /* 0x0000000600007c0c */ /* 0x040fe2000efc1270 */
[----:B------:R4:W-:Y:S01]  /*65a0*/  @P3 STG.E.U16 desc[UR22][R10.64], R82 ;  /* 0x000000520a003986 */ /* 0x0009e2000c101516 */
[----:B------:R-:W-:Y:S01]  /*65b0*/  ISETP.LT.AND P3, PT, R0, UR6, !P4 ;  /* 0x0000000600007c0c */ /* 0x000fe2000e761270 */
[----:B------:R-:W-:Y:S01]  /*65c0*/  VIADD R13, R13, UR10 ;  /* 0x0000000a0d0d7c36 */ /* 0x000fe20008000000 */
[C---:B------:R-:W-:Y:S01]  /*65d0*/  ISETP.LT.AND P4, PT, R3.reuse, UR6, !P4 ;  /* 0x0000000603007c0c */ /* 0x040fe2000e781270 */
[C---:B------:R-:W-:Y:S01]  /*65e0*/  VIADD R14, R2.reuse, 0x11 ;  /* 0x00000011020e7836 */ /* 0x040fe20000000000 */
[----:B------:R-:W-:Y:S01]  /*65f0*/  ISETP.LT.AND P5, PT, R3, UR6, !P5 ;  /* 0x0000000603007c0c */ /* 0x000fe2000efa1270 */
[----:B------:R-:W-:Y:S01]  /*6600*/  VIADD R12, R2, 0x13 ;  /* 0x00000013020c7836 */ /* 0x000fe20000000000 */
[----:B------:R-:W-:Y:S01]  /*6610*/  F2FP.BF16.F32.PACK_AB R33, R97, R33 ;  /* 0x000000216121723e */ /* 0x000fe200000010ff */
[C---:B-1----:R-:W-:Y:S01]  /*6620*/  VIADD R15, R13.reuse, UR10 ;  /* 0x0000000a0d0f7c36 */ /* 0x042fe20008000000 */
[----:B------:R-:W-:Y:S01]  /*6630*/  ISETP.GE.AND P0, PT, R14, UR7, PT ;  /* 0x000000070e007c0c */ /* 0x000fe2000bf06270 */
[----:B------:R-:W-:Y:S01]  /*6640*/  IMAD.WIDE R6, R13, 0x2, R68 ;  /* 0x000000020d067825 */ /* 0x000fe200078e0244 */
[----:B--2---:R-:W-:-:S02]  /*6650*/  PRMT R18, R82, 0x7632, R18 ;  /* 0x0000763252127816 */ /* 0x004fc40000000012 */
[----:B------:R-:W-:Y:S01]  /*6660*/  ISETP.GE.AND P2, PT, R12, UR7, PT ;  /* 0x000000070c007c0c */ /* 0x000fe2000bf46270 */
[----:B------:R-:W-:Y:S01]  /*6670*/  IMAD.WIDE R8, R13, 0x2, R4 ;  /* 0x000000020d087825 */ /* 0x000fe200078e0204 */
[----:B------:R1:W-:Y:S01]  /*6680*/  @P3 STG.E.U16 desc[UR22][R6.64], R17 ;  /* 0x0000001106003986 */ /* 0x0003e2000c101516 */
[----:B------:R-:W-:Y:S02]  /*6690*/  F2FP.BF16.F32.PACK_AB R34, R98, R34 ;  /* 0x000000226222723e */ /* 0x000fe400000010ff */
[----:B------:R-:W-:Y:S01]  /*66a0*/  VIADD R14, R2, 0x12 ;  /* 0x00000012020e7836 */ /* 0x000fe20000000000 */
[----:B------:R2:W-:Y:S01]  /*66b0*/  @P4 STG.E.U16 desc[UR22][R8.64], R18 ;  /* 0x0000001208004986 */ /* 0x0005e2000c101516 */
[----:B----4-:R-:W-:Y:S01]  /*66c0*/  IMAD.WIDE R10, R15, 0x2, R68 ;  /* 0x000000020f0a7825 */ /* 0x010fe200078e0244 */
[----:B------:R-:W-:Y:S02]  /*66d0*/  F2FP.BF16.F32.PACK_AB R35, R99, R35 ;  /* 0x000000236323723e */ /* 0x000fe400000010ff */
[----:B------:R-:W-:Y:S01]  /*66e0*/  ISETP.GE.AND P1, PT, R14, UR7, PT ;  /* 0x000000070e007c0c */ /* 0x000fe2000bf26270 */
[----:B------:R-:W-:Y:S01]  /*66f0*/  IMAD.WIDE R12, R15, 0x2, R4 ;  /* 0x000000020f0c7825 */ /* 0x000fe200078e0204 */
[----:B------:R4:W-:Y:S01]  /*6700*/  @P6 STG.E.U16 desc[UR22][R10.64], R20 ;  /* 0x000000140a006986 */ /* 0x0009e2000c101516 */
[----:B------:R-:W-:-:S02]  /*6710*/  F2FP.BF16.F32.PACK_AB R36, R100, R36 ;  /* 0x000000246424723e */ /* 0x000fc400000010ff */
[----:B------:R-:W-:Y:S01]  /*6720*/  VIADD R15, R15, UR10 ;  /* 0x0000000a0f0f7c36 */ /* 0x000fe20008000000 */
[----:B------:R5:W-:Y:S01]  /*6730*/  @P5 STG.E.U16 desc[UR22][R12.64], R84 ;  /* 0x000000540c005986 */ /* 0x000be2000c101516 */
[----:B------:R-:W-:Y:S01]  /*6740*/  ISETP.LT.AND P5, PT, R0, UR6, !P0 ;  /* 0x0000000600007c0c */ /* 0x000fe2000c7a1270 */
[----:B------:R-:W-:Y:S01]  /*6750*/  VIADD R16, R2, 0x15 ;  /* 0x0000001502107836 */ /* 0x000fe20000000000 */
[----:B------:R-:W-:Y:S01]  /*6760*/  ISETP.LT.AND P0, PT, R3, UR6, !P0 ;  /* 0x0000000603007c0c */ /* 0x000fe2000c701270 */
[C---:B-1----:R-:W-:Y:S01]  /*6770*/  VIADD R17, R15.reuse, UR10 ;  /* 0x0000000a0f117c36 */ /* 0x042fe20008000000 */
[----:B------:R-:W-:Y:S01]  /*6780*/  ISETP.LT.AND P6, PT, R0, UR6, !P1 ;  /* 0x0000000600007c0c */ /* 0x000fe2000cfc1270 */
[----:B------:R-:W-:Y:S01]  /*6790*/  IMAD.WIDE R6, R15, 0x2, R68 ;  /* 0x000000020f067825 */ /* 0x000fe200078e0244 */
[----:B--2---:R-:W-:Y:S02]  /*67a0*/  PRMT R18, R84, 0x7632, R18 ;  /* 0x0000763254127816 */ /* 0x004fe40000000012 */
[----:B------:R-:W-:Y:S01]  /*67b0*/  ISETP.LT.AND P1, PT, R3, UR6, !P1 ;  /* 0x0000000603007c0c */ /* 0x000fe2000cf21270 */
[----:B------:R-:W-:Y:S01]  /*67c0*/  IMAD.WIDE R8, R15, 0x2, R4 ;  /* 0x000000020f087825 */ /* 0x000fe200078e0204 */
[----:B------:R-:W-:-:S02]  /*67d0*/  PRMT R15, R22, 0x7632, R15 ;  /* 0x00007632160f7816 */ /* 0x000fc4000000000f */
[----:B------:R-:W-:Y:S01]  /*67e0*/  ISETP.GE.AND P4, PT, R16, UR7, PT ;  /* 0x0000000710007c0c */ /* 0x000fe2000bf86270 */
[----:B----4-:R-:W-:Y:S01]  /*67f0*/  IMAD.WIDE R10, R17, 0x2, R68 ;  /* 0x00000002110a7825 */ /* 0x010fe200078e0244 */
[----:B------:R1:W-:Y:S01]  /*6800*/  @P5 STG.E.U16 desc[UR22][R6.64], R19 ;  /* 0x0000001306005986 */ /* 0x0003e2000c101516 */
[----:B------:R-:W-:Y:S02]  /*6810*/  PRMT R16, R23, 0x7632, R16 ;  /* 0x0000763217107816 */ /* 0x000fe40000000010 */
[----:B-----5:R-:W-:Y:S01]  /*6820*/  VIADD R13, R17, UR10 ;  /* 0x0000000a110d7c36 */ /* 0x020fe20008000000 */
[----:B------:R2:W-:Y:S01]  /*6830*/  @P0 STG.E.U16 desc[UR22][R8.64], R18 ;  /* 0x0000001208000986 */ /* 0x0005e2000c101516 */
[C---:B------:R-:W-:Y:S01]  /*6840*/  VIADD R14, R2.reuse, 0x14 ;  /* 0x00000014020e7836 */ /* 0x040fe20000000000 */
[----:B------:R-:W-:Y:S01]  /*6850*/  F2FP.BF16.F32.PACK_AB R37, R101, R37 ;  /* 0x000000256525723e */ /* 0x000fe200000010ff */
[----:B------:R-:W-:Y:S01]  /*6860*/  VIADD R12, R2, 0x18 ;  /* 0x00000018020c7836 */ /* 0x000fe20000000000 */
[----:B------:R4:W-:Y:S01]  /*6870*/  @P6 STG.E.U16 desc[UR22][R10.64], R22 ;  /* 0x000000160a006986 */ /* 0x0009e2000c101516 */
[----:B------:R-:W-:-:S02]  /*6880*/  ISETP.LT.AND P6, PT, R0, UR6, !P2 ;  /* 0x0000000600007c0c */ /* 0x000fc4000d7c1270 */
[----:B------:R-:W-:Y:S01]  /*6890*/  ISETP.LT.AND P2, PT, R3, UR6, !P2 ;  /* 0x0000000603007c0c */ /* 0x000fe2000d741270 */
[----:B-1----:R-:W-:Y:S01]  /*68a0*/  IMAD.WIDE R6, R17, 0x2, R4 ;  /* 0x0000000211067825 */ /* 0x002fe200078e0204 */
[----:B------:R-:W-:Y:S02]  /*68b0*/  ISETP.GE.AND P3, PT, R14, UR7, PT ;  /* 0x000000070e007c0c */ /* 0x000fe4000bf66270 */
[----:B------:R-:W-:Y:S01]  /*68c0*/  PRMT R17, R24, 0x7632, R17 ;  /* 0x0000763218117816 */ /* 0x000fe20000000011 */
[C---:B--2---:R-:W-:Y:S01]  /*68d0*/  IMAD.WIDE R8, R13.reuse, 0x2, R68 ;  /* 0x000000020d087825 */ /* 0x044fe200078e0244 */
[----:B------:R1:W-:Y:S01]  /*68e0*/  @P1 STG.E.U16 desc[UR22][R6.64], R15 ;  /* 0x0000000f06001986 */ /* 0x0003e2000c101516 */
[----:B------:R-:W-:Y:S02]  /*68f0*/  ISETP.GE.AND P1, PT, R12, UR7, PT ;  /* 0x000000070c007c0c */ /* 0x000fe4000bf26270 */
[----:B----4-:R-:W-:Y:S01]  /*6900*/  IMAD.WIDE R10, R13, 0x2, R4 ;  /* 0x000000020d0a7825 */ /* 0x010fe200078e0204 */
[----:B------:R-:W-:Y:S01]  /*6910*/  PRMT R18, R25, 0x7632, R18 ;  /* 0x0000763219127816 */ /* 0x000fe20000000012 */
[----:B------:R2:W-:Y:S01]  /*6920*/  @P6 STG.E.U16 desc[UR22][R8.64], R23 ;  /* 0x0000001708006986 */ /* 0x0005e2000c101516 */
[----:B------:R-:W-:Y:S01]  /*6930*/  ISETP.LT.AND P6, PT, R0, UR6, !P4 ;  /* 0x0000000600007c0c */ /* 0x000fe2000e7c1270 */
[----:B------:R-:W-:Y:S01]  /*6940*/  VIADD R14, R2, 0x16 ;  /* 0x00000016020e7836 */ /* 0x000fe20000000000 */
[----:B------:R-:W-:Y:S01]  /*6950*/  ISETP.LT.AND P4, PT, R3, UR6, !P4 ;  /* 0x0000000603007c0c */ /* 0x000fe2000e781270 */
[----:B------:R4:W-:Y:S01]  /*6960*/  @P2 STG.E.U16 desc[UR22][R10.64], R16 ;  /* 0x000000100a002986 */ /* 0x0009e2000c101516 */
[----:B------:R-:W-:Y:S01]  /*6970*/  ISETP.LT.AND P2, PT, R0, UR6, !P3 ;  /* 0x0000000600007c0c */ /* 0x000fe2000df41270 */
[----:B------:R-:W-:Y:S01]  /*6980*/  VIADD R13, R13, UR10 ;  /* 0x0000000a0d0d7c36 */ /* 0x000fe20008000000 */
[----:B------:R-:W-:-:S02]  /*6990*/  ISETP.LT.AND P3, PT, R3, UR6, !P3 ;  /* 0x0000000603007c0c */ /* 0x000fc4000df61270 */
[----:B------:R-:W-:Y:S01]  /*69a0*/  ISETP.GE.AND P5, PT, R14, UR7, PT ;  /* 0x000000070e007c0c */ /* 0x000fe2000bfa6270 */
[----:B-1----:R-:W-:Y:S01]  /*69b0*/  VIADD R15, R13, UR10 ;  /* 0x0000000a0d0f7c36 */ /* 0x002fe20008000000 */
[----:B------:R-:W-:Y:S01]  /*69c0*/  F2FP.BF16.F32.PACK_AB R38, R102, R38 ;  /* 0x000000266626723e */ /* 0x000fe200000010ff */
[----:B------:R-:W-:Y:S01]  /*69d0*/  VIADD R14, R2, 0x17 ;  /* 0x00000017020e7836 */ /* 0x000fe20000000000 */
[----:B------:R-:W-:Y:S01]  /*69e0*/  F2FP.BF16.F32.PACK_AB R39, R103, R39 ;  /* 0x000000276727723e */ /* 0x000fe200000010ff */
[C---:B------:R-:W-:Y:S01]  /*69f0*/  IMAD.WIDE R6, R13.reuse, 0x2, R68 ;  /* 0x000000020d067825 */ /* 0x040fe200078e0244 */
[----:B------:R-:W-:Y:S02]  /*6a00*/  F2FP.BF16.F32.PACK_AB R40, R104, R40 ;  /* 0x000000286828723e */ /* 0x000fe400000010ff */
[----:B------:R-:W-:Y:S01]  /*6a10*/  ISETP.GE.AND P0, PT, R14, UR7, PT ;  /* 0x000000070e007c0c */ /* 0x000fe2000bf06270 */
[----:B--2---:R-:W-:Y:S01]  /*6a20*/  IMAD.WIDE R8, R13, 0x2, R4 ;  /* 0x000000020d087825 */ /* 0x004fe200078e0204 */
[----:B------:R1:W-:Y:S01]  /*6a30*/  @P2 STG.E.U16 desc[UR22][R6.64], R24 ;  /* 0x0000001806002986 */ /* 0x0003e2000c101516 */
[----:B------:R-:W-:-:S02]  /*6a40*/  F2FP.BF16.F32.PACK_AB R41, R105, R41 ;  /* 0x000000296929723e */ /* 0x000fc400000010ff */
[C---:B----4-:R-:W-:Y:S01]  /*6a50*/  IMAD.WIDE R10, R15.reuse, 0x2, R68 ;  /* 0x000000020f0a7825 */ /* 0x050fe200078e0244 */
[----:B------:R2:W-:Y:S01]  /*6a60*/  @P3 STG.E.U16 desc[UR22][R8.64], R17 ;  /* 0x0000001108003986 */ /* 0x0005e2000c101516 */
[C---:B------:R-:W-:Y:S02]  /*6a70*/  ISETP.LT.AND P3, PT, R0.reuse, UR6, !P5 ;  /* 0x0000000600007c0c */ /* 0x040fe4000ef61270 */
[----:B------:R-:W-:Y:S01]  /*6a80*/  IMAD.WIDE R12, R15, 0x2, R4 ;  /* 0x000000020f0c7825 */ /* 0x000fe200078e0204 */
[----:B------:R4:W-:Y:S01]  /*6a90*/  @P6 STG.E.U16 desc[UR22][R10.64], R25 ;  /* 0x000000190a006986 */ /* 0x0009e2000c101516 */
[----:B------:R-:W-:Y:S02]  /*6aa0*/  ISETP.LT.AND P5, PT, R3, UR6, !P5 ;  /* 0x0000000603007c0c */ /* 0x000fe4000efa1270 */
[----:B------:R-:W-:Y:S01]  /*6ab0*/  VIADD R15, R15, UR10 ;  /* 0x0000000a0f0f7c36 */ /* 0x000fe20008000000 */
[----:B------:R-:W-:Y:S01]  /*6ac0*/  ISETP.LT.AND P6, PT, R0, UR6, !P0 ;  /* 0x0000000600007c0c */ /* 0x000fe2000c7c1270 */
[----:B------:R5:W-:Y:S01]  /*6ad0*/  @P4 STG.E.U16 desc[UR22][R12.64], R18 ;  /* 0x000000120c004986 */ /* 0x000be2000c101516 */
[----:B------:R-:W-:Y:S01]  /*6ae0*/  ISETP.LT.AND P0, PT, R3, UR6, !P0 ;  /* 0x0000000603007c0c */ /* 0x000fe2000c701270 */
[----:B-1----:R-:W-:Y:S01]  /*6af0*/  IMAD.WIDE R6, R15, 0x2, R68 ;  /* 0x000000020f067825 */ /* 0x002fe200078e0244 */
[----:B------:R-:W-:-:S02]  /*6b00*/  F2FP.BF16.F32.PACK_AB R42, R106, R42 ;  /* 0x0000002a6a2a723e */ /* 0x000fc400000010ff */
[----:B------:R-:W-:Y:S01]  /*6b10*/  F2FP.BF16.F32.PACK_AB R43, R107, R43 ;  /* 0x0000002b6b2b723e */ /* 0x000fe200000010ff */
[C---:B--2---:R-:W-:Y:S01]  /*6b20*/  VIADD R17, R15.reuse, UR10 ;  /* 0x0000000a0f117c36 */ /* 0x044fe20008000000 */
[----:B------:R1:W-:Y:S01]  /*6b30*/  @P3 STG.E.U16 desc[UR22][R6.64], R26 ;  /* 0x0000001a06003986 */ /* 0x0003e2000c101516 */
[----:B------:R-:W-:Y:S01]  /*6b40*/  IMAD.WIDE R8, R15, 0x2, R4 ;  /* 0x000000020f087825 */ /* 0x000fe200078e0204 */
[----:B------:R-:W-:Y:S02]  /*6b50*/  PRMT R15, R27, 0x7632, R15 ;  /* 0x000076321b0f7816 */ /* 0x000fe4000000000f */
[----:B------:R-:W-:Y:S01]  /*6b60*/  F2FP.BF16.F32.PACK_AB R44, R108, R44 ;  /* 0x0000002c6c2c723e */ /* 0x000fe200000010ff */
[----:B----4-:R-:W-:Y:S01]  /*6b70*/  IMAD.WIDE R10, R17, 0x2, R68 ;  /* 0x00000002110a7825 */ /* 0x010fe200078e0244 */
[----:B-----5:R-:W-:Y:S02]  /*6b80*/  PRMT R18, R26, 0x7632, R18 ;  /* 0x000076321a127816 */ /* 0x020fe40000000012 */
[----:B------:R-:W-:Y:S01]  /*6b90*/  F2FP.BF16.F32.PACK_AB R45, R109, R45 ;  /* 0x0000002d6d2d723e */ /* 0x000fe200000010ff */
[----:B------:R-:W-:Y:S01]  /*6ba0*/  VIADD R16, R2, 0x1a ;  /* 0x0000001a02107836 */ /* 0x000fe20000000000 */
[----:B------:R-:W-:Y:S01]  /*6bb0*/  F2FP.BF16.F32.PACK_AB R46, R110, R46 ;  /* 0x0000002e6e2e723e */ /* 0x000fe200000010ff */
[----:B------:R2:W-:Y:S01]  /*6bc0*/  @P5 STG.E.U16 desc[UR22][R8.64], R18 ;  /* 0x0000001208005986 */ /* 0x0005e2000c101516 */
[----:B------:R-:W-:Y:S01]  /*6bd0*/  VIADD R13, R17, UR10 ;  /* 0x0000000a110d7c36 */ /* 0x000fe20008000000 */
[----:B------:R-:W-:Y:S01]  /*6be0*/  F2FP.BF16.F32.PACK_AB R47, R111, R47 ;  /* 0x0000002f6f2f723e */ /* 0x000fe200000010ff */
[----:B------:R-:W-:Y:S01]  /*6bf0*/  VIADD R14, R2, 0x19 ;  /* 0x00000019020e7836 */ /* 0x000fe20000000000 */
[----:B------:R4:W-:Y:S01]  /*6c00*/  @P6 STG.E.U16 desc[UR22][R10.64], R27 ;  /* 0x0000001b0a006986 */ /* 0x0009e2000c101516 */
[----:B------:R-:W-:Y:S01]  /*6c10*/  ISETP.LT.AND P6, PT, R0, UR6, !P1 ;  /* 0x0000000600007c0c */ /* 0x000fe2000cfc1270 */
[----:B-1----:R-:W-:Y:S01]  /*6c20*/  IMAD.WIDE R6, R17, 0x2, R4 ;  /* 0x0000000211067825 */ /* 0x002fe200078e0204 */
[----:B------:R-:W-:-:S02]  /*6c30*/  ISETP.LT.AND P1, PT, R3, UR6, !P1 ;  /* 0x0000000603007c0c */ /* 0x000fc4000cf21270 */
[----:B------:R-:W-:Y:S01]  /*6c40*/  ISETP.GE.AND P4, PT, R16, UR7, PT ;  /* 0x0000000710007c0c */ /* 0x000fe2000bf86270 */
[----:B------:R-:W-:Y:S01]  /*6c50*/  VIADD R12, R2, 0x1d ;  /* 0x0000001d020c7836 */ /* 0x000fe20000000000 */
[----:B------:R-:W-:Y:S01]  /*6c60*/  PRMT R16, R28, 0x7632, R16 ;  /* 0x000076321c107816 */ /* 0x000fe20000000010 */
[----:B--2---:R-:W-:Y:S01]  /*6c70*/  IMAD.WIDE R8, R13, 0x2, R68 ;  /* 0x000000020d087825 */ /* 0x004fe200078e0244 */
[----:B------:R-:W-:Y:S01]  /*6c80*/  ISETP.GE.AND P2, PT, R14, UR7, PT ;  /* 0x000000070e007c0c */ /* 0x000fe2000bf46270 */
[----:B------:R1:W-:Y:S01]  /*6c90*/  @P0 STG.E.U16 desc[UR22][R6.64], R15 ;  /* 0x0000000f06000986 */ /* 0x0003e2000c101516 */
[----:B------:R-:W-:Y:S01]  /*6ca0*/  PRMT R17, R29, 0x7632, R17 ;  /* 0x000076321d117816 */ /* 0x000fe20000000011 */
[C---:B----4-:R-:W-:Y:S01]  /*6cb0*/  IMAD.WIDE R10, R13.reuse, 0x2, R4 ;  /* 0x000000020d0a7825 */ /* 0x050fe200078e0204 */
[----:B------:R-:W-:Y:S01]  /*6cc0*/  ISETP.GE.AND P0, PT, R12, UR7, PT ;  /* 0x000000070c007c0c */ /* 0x000fe2000bf06270 */
[----:B------:R2:W-:Y:S01]  /*6cd0*/  @P6 STG.E.U16 desc[UR22][R8.64], R28 ;  /* 0x0000001c08006986 */ /* 0x0005e2000c101516 */
[C---:B------:R-:W-:Y:S01]  /*6ce0*/  ISETP.LT.AND P6, PT, R0.reuse, UR6, !P4 ;  /* 0x0000000600007c0c */ /* 0x040fe2000e7c1270 */
[----:B------:R-:W-:Y:S01]  /*6cf0*/  VIADD R13, R13, UR10 ;  /* 0x0000000a0d0d7c36 */ /* 0x000fe20008000000 */
[C---:B------:R-:W-:Y:S01]  /*6d00*/  ISETP.LT.AND P4, PT, R3.reuse, UR6, !P4 ;  /* 0x0000000603007c0c */ /* 0x040fe2000e781270 */
[----:B------:R4:W-:Y:S01]  /*6d10*/  @P1 STG.E.U16 desc[UR22][R10.64], R16 ;  /* 0x000000100a001986 */ /* 0x0009e2000c101516 */
[----:B------:R-:W-:Y:S01]  /*6d20*/  ISETP.LT.AND P1, PT, R0, UR6, !P2 ;  /* 0x0000000600007c0c */ /* 0x000fe2000d721270 */
[----:B------:R-:W-:Y:S01]  /*6d30*/  VIADD R14, R2, 0x1b ;  /* 0x0000001b020e7836 */ /* 0x000fe20000000000 */
[----:B------:R-:W-:Y:S01]  /*6d40*/  ISETP.LT.AND P2, PT, R3, UR6, !P2 ;  /* 0x0000000603007c0c */ /* 0x000fe2000d741270 */
[C---:B-1----:R-:W-:Y:S01]  /*6d50*/  VIADD R15, R13.reuse, UR10 ;  /* 0x0000000a0d0f7c36 */ /* 0x042fe20008000000 */
[----:B------:R-:W-:Y:S01]  /*6d60*/  PRMT R18, R30, 0x7632, R18 ;  /* 0x000076321e127816 */ /* 0x000fe20000000012 */
[----:B------:R-:W-:Y:S01]  /*6d70*/  IMAD.WIDE R6, R13, 0x2, R68 ;  /* 0x000000020d067825 */ /* 0x000fe200078e0244 */
[----:B------:R-:W-:-:S02]  /*6d80*/  ISETP.GE.AND P3, PT, R14, UR7, PT ;  /* 0x000000070e007c0c */ /* 0x000fc4000bf66270 */
[----:B------:R-:W-:Y:S01]  /*6d90*/  F2FP.BF16.F32.PACK_AB R48, R112, R48 ;  /* 0x000000307030723e */ /* 0x000fe200000010ff */
[----:B--2---:R-:W-:Y:S01]  /*6da0*/  IMAD.WIDE R8, R13, 0x2, R4 ;  /* 0x000000020d087825 */ /* 0x004fe200078e0204 */
[----:B------:R-:W-:Y:S02]  /*6db0*/  F2FP.BF16.F32.PACK_AB R49, R113, R49 ;  /* 0x000000317131723e */ /* 0x000fe400000010ff */
[----:B------:R-:W-:Y:S01]  /*6dc0*/  F2FP.BF16.F32.PACK_AB R50, R114, R50 ;  /* 0x000000327232723e */ /* 0x000fe200000010ff */
[----:B------:R-:W-:Y:S01]  /*6dd0*/  VIADD R14, R2, 0x1c ;  /* 0x0000001c020e7836 */ /* 0x000fe20000000000 */
[----:B------:R1:W-:Y:S01]  /*6de0*/  @P1 STG.E.U16 desc[UR22][R6.64], R29 ;  /* 0x0000001d06001986 */ /* 0x0003e2000c101516 */
[----:B----4-:R-:W-:Y:S01]  /*6df0*/  IMAD.WIDE R10, R15, 0x2, R68 ;  /* 0x000000020f0a7825 */ /* 0x010fe200078e0244 */
[----:B------:R-:W-:Y:S02]  /*6e00*/  F2FP.BF16.F32.PACK_AB R51, R115, R51 ;  /* 0x000000337333723e */ /* 0x000fe400000010ff */
[----:B------:R2:W-:Y:S01]  /*6e10*/  @P2 STG.E.U16 desc[UR22][R8.64], R17 ;  /* 0x0000001108002986 */ /* 0x0005e2000c101516 */
[----:B------:R-:W-:Y:S01]  /*6e20*/  IMAD.WIDE R12, R15, 0x2, R4 ;  /* 0x000000020f0c7825 */ /* 0x000fe200078e0204 */
[----:B------:R-:W-:-:S02]  /*6e30*/  ISETP.GE.AND P5, PT, R14, UR7, PT ;  /* 0x000000070e007c0c */ /* 0x000fc4000bfa6270 */
[----:B------:R4:W-:Y:S01]  /*6e40*/  @P6 STG.E.U16 desc[UR22][R10.64], R30 ;  /* 0x0000001e0a006986 */ /* 0x0009e2000c101516 */
[----:B------:R-:W-:Y:S01]  /*6e50*/  VIADD R15, R15, UR10 ;  /* 0x0000000a0f0f7c36 */ /* 0x000fe20008000000 */
[----:B------:R-:W-:Y:S01]  /*6e60*/  ISETP.LT.AND P6, PT, R0, UR6, !P5 ;  /* 0x0000000600007c0c */ /* 0x000fe2000efc1270 */
[----:B------:R-:W-:Y:S01]  /*6e70*/  VIADD R16, R2, 0x1f ;  /* 0x0000001f02107836 */ /* 0x000fe20000000000 */
[----:B------:R5:W-:Y:S01]  /*6e80*/  @P4 STG.E.U16 desc[UR22][R12.64], R18 ;  /* 0x000000120c004986 */ /* 0x000be2000c101516 */
[----:B------:R-:W-:Y:S01]  /*6e90*/  ISETP.LT.AND P4, PT, R0, UR6, !P3 ;  /* 0x0000000600007c0c */ /* 0x000fe2000df81270 */
[----:B-1----:R-:W-:Y:S01]  /*6ea0*/  IMAD.WIDE R6, R15, 0x2, R68 ;  /* 0x000000020f067825 */ /* 0x002fe200078e0244 */
[C---:B------:R-:W-:Y:S02]  /*6eb0*/  ISETP.LT.AND P3, PT, R3.reuse, UR6, !P3 ;  /* 0x0000000603007c0c */ /* 0x040fe4000df61270 */
[----:B------:R-:W-:Y:S01]  /*6ec0*/  ISETP.LT.AND P5, PT, R3, UR6, !P5 ;  /* 0x0000000603007c0c */ /* 0x000fe2000efa1270 */
[C---:B--2---:R-:W-:Y:S01]  /*6ed0*/  VIADD R17, R15.reuse, UR10 ;  /* 0x0000000a0f117c36 */ /* 0x044fe20008000000 */
[----:B------:R-:W-:Y:S01]  /*6ee0*/  ISETP.GE.AND P2, PT, R16, UR7, PT ;  /* 0x0000000710007c0c */ /* 0x000fe2000bf46270 */
[----:B------:R-:W-:Y:S01]  /*6ef0*/  IMAD.WIDE R8, R15, 0x2, R4 ;  /* 0x000000020f087825 */ /* 0x000fe200078e0204 */
[----:B------:R-:W-:-:S02]  /*6f00*/  PRMT R15, R32, 0x7632, R15 ;  /* 0x00007632200f7816 */ /* 0x000fc4000000000f */
[----:B------:R-:W-:Y:S01]  /*6f10*/  PRMT R16, R33, 0x7632, R16 ;  /* 0x0000763221107816 */ /* 0x000fe20000000010 */
[----:B----4-:R-:W-:Y:S01]  /*6f20*/  IMAD.WIDE R10, R17, 0x2, R68 ;  /* 0x00000002110a7825 */ /* 0x010fe200078e0244 */
[----:B-----5:R-:W-:Y:S01]  /*6f30*/  PRMT R18, R31, 0x7632, R18 ;  /* 0x000076321f127816 */ /* 0x020fe20000000012 */
[----:B------:R1:W-:Y:S01]  /*6f40*/  @P4 STG.E.U16 desc[UR22][R6.64], R31 ;  /* 0x0000001f06004986 */ /* 0x0003e2000c101516 */
[----:B------:R-:W-:Y:S01]  /*6f50*/  F2FP.BF16.F32.PACK_AB R52, R116, R52 ;  /* 0x000000347434723e */ /* 0x000fe200000010ff */
[----:B------:R-:W-:Y:S01]  /*6f60*/  VIADD R13, R17, UR10 ;  /* 0x0000000a110d7c36 */ /* 0x000fe20008000000 */
[----:B------:R-:W-:Y:S01]  /*6f70*/  F2FP.BF16.F32.PACK_AB R53, R117, R53 ;  /* 0x000000357535723e */ /* 0x000fe200000010ff */
[----:B------:R2:W-:Y:S01]  /*6f80*/  @P3 STG.E.U16 desc[UR22][R8.64], R18 ;  /* 0x0000001208003986 */ /* 0x0005e2000c101516 */
[----:B------:R-:W-:Y:S01]  /*6f90*/  VIADD R14, R2, 0x1e ;  /* 0x0000001e020e7836 */ /* 0x000fe20000000000 */
        /* <DEDUP_REMOVED lines=21> */
[----:B-1----:R-:W-:Y:S01]  /*70f0*/  VIADD R15, R13, UR10 ;  /* 0x0000000a0d0f7c36 */ /* 0x002fe20008000000 */
[----:B------:R-:W-:Y:S01]  /*7100*/  F2FP.BF16.F32.PACK_AB R55, R119, R55 ;  /* 0x000000377737723e */ /* 0x000fe200000010ff */
        /* <DEDUP_REMOVED lines=27> */
[C---:B----4-:R-:W-:Y:S01]  /*72c0*/  IMAD.WIDE R10, R17.reuse, 0x2, R68 ;  /* 0x00000002110a7825 */ /* 0x050fe200078e0244 */
        /* <DEDUP_REMOVED lines=18> */
[C---:B----4-:R-:W-:Y:S01]  /*73f0*/  IMAD.WIDE R10, R13.reuse, 0x2, R4 ;  /* 0x000000020d0a7825 */ /* 0x050fe200078e0204 */
        /* <DEDUP_REMOVED lines=40> */
[----:B------:R1:W-:Y:S02]  /*7680*/  @P1 STG.E.U16 desc[UR22][R6.64], R41 ;  /* 0x0000002906001986 */ /* 0x0003e4000c101516 */
[----:B------:R-:W-:Y:S02]  /*7690*/  VIADD R13, R17, UR10 ;  /* 0x0000000a110d7c36 */ /* 0x000fe40008000000 */
[----:B------:R2:W-:Y:S01]  /*76a0*/  @P2 STG.E.U16 desc[UR22][R8.64], R18 ;  /* 0x0000001208002986 */ /* 0x0005e2000c101516 */
[C---:B------:R-:W-:Y:S02]  /*76b0*/  VIADD R14, R2.reuse, 0x28 ;  /* 0x00000028020e7836 */ /* 0x040fe40000000000 */
        /* <DEDUP_REMOVED lines=21> */
[C---:B-1----:R-:W-:Y:S02]  /*7810*/  VIADD R15, R13.reuse, UR10 ;  /* 0x0000000a0d0f7c36 */ /* 0x042fe40008000000 */
[----:B------:R-:W-:Y:S02]  /*7820*/  VIADD R14, R2, 0x2b ;  /* 0x0000002b020e7836 */ /* 0x000fe40000000000 */
[----:B------:R-:W-:-:S03]  /*7830*/  IMAD.WIDE R6, R13, 0x2, R68 ;  /* 0x000000020d067825 */ /* 0x000fc600078e0244 */
[----:B------:R-:W-:Y:S01]  /*7840*/  ISETP.GE.AND P2, PT, R14, UR7, PT ;  /* 0x000000070e007c0c */ /* 0x000fe2000bf46270 */
[----:B--2---:R-:W-:Y:S01]  /*7850*/  IMAD.WIDE R8, R13, 0x2, R4 ;  /* 0x000000020d087825 */ /* 0x004fe200078e0204 */
[----:B------:R1:W-:Y:S03]  /*7860*/  @P3 STG.E.U16 desc[UR22][R6.64], R44 ;  /* 0x0000002c06003986 */ /* 0x0003e6000c101516 */
[C---:B----4-:R-:W-:Y:S01]  /*7870*/  IMAD.WIDE R10, R15.reuse, 0x2, R68 ;  /* 0x000000020f0a7825 */ /* 0x050fe200078e0244 */
[----:B------:R2:W-:Y:S01]  /*7880*/  @P5 STG.E.U16 desc[UR22][R8.64], R17 ;  /* 0x0000001108005986 */ /* 0x0005e2000c101516 */
[----:B------:R-:W-:Y:S02]  /*7890*/  ISETP.LT.AND P5, PT, R0, UR6, !P1 ;  /* 0x0000000600007c0c */ /* 0x000fe4000cfa1270 */
[----:B------:R-:W-:Y:S01]  /*78a0*/  IMAD.WIDE R12, R15, 0x2, R4 ;  /* 0x000000020f0c7825 */ /* 0x000fe200078e0204 */
[----:B------:R-:W-:Y:S01]  /*78b0*/  @P6 STG.E.U16 desc[UR22][R10.64], R45 ;  /* 0x0000002d0a006986 */ /* 0x000fe2000c101516 */
[----:B------:R-:W-:-:S02]  /*78c0*/  ISETP.LT.AND P1, PT, R3, UR6, !P1 ;  /* 0x0000000603007c0c */ /* 0x000fc4000cf21270 */
[----:B------:R-:W-:Y:S01]  /*78d0*/  VIADD R15, R15, UR10 ;  /* 0x0000000a0f0f7c36 */ /* 0x000fe20008000000 */
[----:B------:R-:W-:Y:S01]  /*78e0*/  ISETP.LT.AND P6, PT, R0, UR6, !P2 ;  /* 0x0000000600007c0c */ /* 0x000fe2000d7c1270 */
[----:B------:R4:W-:Y:S01]  /*78f0*/  @P0 STG.E.U16 desc[UR22][R12.64], R18 ;  /* 0x000000120c000986 */ /* 0x0009e2000c101516 */
[----:B------:R-:W-:Y:S01]  /*7900*/  ISETP.LT.AND P2, PT, R3, UR6, !P2 ;  /* 0x0000000603007c0c */ /* 0x000fe2000d741270 */
[----:B-1----:R-:W-:-:S04]  /*7910*/  IMAD.WIDE R6, R15, 0x2, R68 ;  /* 0x000000020f067825 */ /* 0x002fc800078e0244 */
[C---:B--2---:R-:W-:Y:S01]  /*7920*/  VIADD R17, R15.reuse, UR10 ;  /* 0x0000000a0f117c36 */ /* 0x044fe20008000000 */
[----:B------:R1:W-:Y:S01]  /*7930*/  @P5 STG.E.U16 desc[UR22][R6.64], R46 ;  /* 0x0000002e06005986 */ /* 0x0003e2000c101516 */
[----:B------:R-:W-:Y:S01]  /*7940*/  IMAD.WIDE R8, R15, 0x2, R4 ;  /* 0x000000020f087825 */ /* 0x000fe200078e0204 */
[----:B------:R-:W-:Y:S02]  /*7950*/  PRMT R15, R47, 0x7632, R15 ;  /* 0x000076322f0f7816 */ /* 0x000fe4000000000f */
[----:B----4-:R-:W-:Y:S01]  /*7960*/  PRMT R18, R46, 0x7632, R18 ;  /* 0x000076322e127816 */ /* 0x010fe20000000012 */
[----:B------:R-:W-:-:S04]  /*7970*/  IMAD.WIDE R10, R17, 0x2, R68 ;  /* 0x00000002110a7825 */ /* 0x000fc800078e0244 */
[----:B------:R2:W-:Y:S01]  /*7980*/  @P1 STG.E.U16 desc[UR22][R8.64], R18 ;  /* 0x0000001208001986 */ /* 0x0005e2000c101516 */
[----:B------:R-:W-:Y:S02]  /*7990*/  VIADD R16, R2, 0x2e ;  /* 0x0000002e02107836 */ /* 0x000fe40000000000 */
[----:B------:R-:W-:Y:S01]  /*79a0*/  VIADD R13, R17, UR10 ;  /* 0x0000000a110d7c36 */ /* 0x000fe20008000000 */
[----:B------:R4:W-:Y:S01]  /*79b0*/  @P6 STG.E.U16 desc[UR22][R10.64], R47 ;  /* 0x0000002f0a006986 */ /* 0x0009e2000c101516 */
[----:B------:R-:W-:Y:S01]  /*79c0*/  ISETP.LT.AND P6, PT, R0, UR6, !P4 ;  /* 0x0000000600007c0c */ /* 0x000fe2000e7c1270 */
[----:B------:R-:W-:Y:S01]  /*79d0*/  VIADD R14, R2, 0x2d ;  /* 0x0000002d020e7836 */ /* 0x000fe20000000000 */
[----:B------:R-:W-:Y:S01]  /*79e0*/  ISETP.LT.AND P4, PT, R3, UR6, !P4 ;  /* 0x0000000603007c0c */ /* 0x000fe2000e781270 */
[----:B-1----:R-:W-:Y:S01]  /*79f0*/  IMAD.WIDE R6, R17, 0x2, R4 ;  /* 0x0000000211067825 */ /* 0x002fe200078e0204 */
[----:B------:R-:W-:Y:S02]  /*7a00*/  ISETP.GE.AND P0, PT, R16, UR7, PT ;  /* 0x0000000710007c0c */ /* 0x000fe4000bf06270 */
[----:B------:R-:W-:Y:S01]  /*7a10*/  PRMT R16, R48, 0x7632, R16 ;  /* 0x0000763230107816 */ /* 0x000fe20000000010 */
[----:B--2---:R-:W-:Y:S01]  /*7a20*/  IMAD.WIDE R8, R13, 0x2, R68 ;  /* 0x000000020d087825 */ /* 0x004fe200078e0244 */
[----:B------:R-:W-:Y:S01]  /*7a30*/  ISETP.GE.AND P3, PT, R14, UR7, PT ;  /* 0x000000070e007c0c */ /* 0x000fe2000bf66270 */
[----:B------:R1:W-:Y:S01]  /*7a40*/  @P2 STG.E.U16 desc[UR22][R6.64], R15 ;  /* 0x0000000f06002986 */ /* 0x0003e2000c101516 */
[----:B------:R-:W-:Y:S01]  /*7a50*/  PRMT R17, R49, 0x7632, R17 ;  /* 0x0000763231117816 */ /* 0x000fe20000000011 */
        /* <DEDUP_REMOVED lines=10> */
[----:B-1----:R-:W-:-:S03]  /*7b00*/  IMAD.WIDE R6, R13, 0x2, R68 ;  /* 0x000000020d067825 */ /* 0x002fc600078e0244 */
[----:B------:R-:W-:Y:S01]  /*7b10*/  ISETP.GE.AND P5, PT, R14, UR7, PT ;  /* 0x000000070e007c0c */ /* 0x000fe2000bfa6270 */
[----:B--2---:R-:W-:-:S04]  /*7b20*/  IMAD.WIDE R8, R13, 0x2, R4 ;  /* 0x000000020d087825 */ /* 0x004fc800078e0204 */
[C---:B------:R-:W-:Y:S02]  /*7b30*/  VIADD R12, R2.reuse, 0x31 ;  /* 0x00000031020c7836 */ /* 0x040fe40000000000 */
[----:B------:R-:W-:Y:S01]  /*7b40*/  VIADD R15, R13, UR10 ;  /* 0x0000000a0d0f7c36 */ /* 0x000fe20008000000 */
[----:B------:R1:W-:Y:S01]  /*7b50*/  @P4 STG.E.U16 desc[UR22][R6.64], R49 ;  /* 0x0000003106004986 */ /* 0x0003e2000c101516 */
[----:B------:R-:W-:Y:S01]  /*7b60*/  VIADD R14, R2, 0x30 ;  /* 0x00000030020e7836 */ /* 0x000fe20000000000 */
[----:B------:R-:W-:Y:S01]  /*7b70*/  ISETP.GE.AND P2, PT, R12, UR7, PT ;  /* 0x000000070c007c0c */ /* 0x000fe2000bf46270 */
[----:B----4-:R-:W-:Y:S01]  /*7b80*/  IMAD.WIDE R10, R15, 0x2, R68 ;  /* 0x000000020f0a7825 */ /* 0x010fe200078e0244 */
[----:B------:R2:W-:Y:S01]  /*7b90*/  @P3 STG.E.U16 desc[UR22][R8.64], R17 ;  /* 0x0000001108003986 */ /* 0x0005e2000c101516 */
[----:B------:R-:W-:Y:S02]  /*7ba0*/  ISETP.LT.AND P3, PT, R0, UR6, !P5 ;  /* 0x0000000600007c0c */ /* 0x000fe4000ef61270 */
[----:B------:R-:W-:Y:S01]  /*7bb0*/  ISETP.LT.AND P5, PT, R3, UR6, !P5 ;  /* 0x0000000603007c0c */ /* 0x000fe2000efa1270 */
[C---:B------:R-:W-:Y:S01]  /*7bc0*/  IMAD.WIDE R12, R15.reuse, 0x2, R4 ;  /* 0x000000020f0c7825 */ /* 0x040fe200078e0204 */
[----:B------:R-:W-:Y:S01]  /*7bd0*/  ISETP.GE.AND P1, PT, R14, UR7, PT ;  /* 0x000000070e007c0c */ /* 0x000fe2000bf26270 */
[----:B------:R-:W-:Y:S02]  /*7be0*/  @P6 STG.E.U16 desc[UR22][R10.64], R50 ;  /* 0x000000320a006986 */ /* 0x000fe4000c101516 */
[----:B------:R-:W-:Y:S01]  /*7bf0*/  VIADD R15, R15, UR10 ;  /* 0x0000000a0f0f7c36 */ /* 0x000fe20008000000 */
[----:B------:R-:W-:Y:S01]  /*7c00*/  ISETP.LT.AND P6, PT, R0, UR6, !P1 ;  /* 0x0000000600007c0c */ /* 0x000fe2000cfc1270 */
[----:B------:R4:W-:Y:S01]  /*7c10*/  @P0 STG.E.U16 desc[UR22][R12.64], R18 ;  /* 0x000000120c000986 */ /* 0x0009e2000c101516 */
[----:B------:R-:W-:Y:S01]  /*7c20*/  ISETP.LT.AND P1, PT, R3, UR6, !P1 ;  /* 0x0000000603007c0c */ /* 0x000fe2000cf21270 */
[----:B-1----:R-:W-:-:S04]  /*7c30*/  IMAD.WIDE R6, R15, 0x2, R68 ;  /* 0x000000020f067825 */ /* 0x002fc800078e0244 */
[C---:B--2---:R-:W-:Y:S01]  /*7c40*/  IMAD.WIDE R8, R15.reuse, 0x2, R4 ;  /* 0x000000020f087825 */ /* 0x044fe200078e0204 */
[----:B------:R1:W-:Y:S03]  /*7c50*/  @P3 STG.E.U16 desc[UR22][R6.64], R51 ;  /* 0x0000003306003986 */ /* 0x0003e6000c101516 */
[----:B------:R-:W-:Y:S01]  /*7c60*/  VIADD R17, R15, UR10 ;  /* 0x0000000a0f117c36 */ /* 0x000fe20008000000 */
[----:B------:R-:W-:Y:S01]  /*7c70*/  PRMT R15, R52, 0x7632, R15 ;  /* 0x00007632340f7816 */ /* 0x000fe2000000000f */
[----:B------:R-:W-:Y:S01]  /*7c80*/  VIADD R14, R2, 0x32 ;  /* 0x00000032020e7836 */ /* 0x000fe20000000000 */
[----:B----4-:R-:W-:Y:S01]  /*7c90*/  PRMT R18, R51, 0x7632, R18 ;  /* 0x0000763233127816 */ /* 0x010fe20000000012 */
[----:B------:R-:W-:-:S03]  /*7ca0*/  IMAD.WIDE R10, R17, 0x2, R68 ;  /* 0x00000002110a7825 */ /* 0x000fc600078e0244 */
[----:B------:R-:W-:Y:S01]  /*7cb0*/  ISETP.GE.AND P4, PT, R14, UR7, PT ;  /* 0x000000070e007c0c */ /* 0x000fe2000bf86270 */
[----:B------:R2:W-:Y:S01]  /*7cc0*/  @P5 STG.E.U16 desc[UR22][R8.64], R18 ;  /* 0x0000001208005986 */ /* 0x0005e2000c101516 */
[----:B------:R-:W-:Y:S01]  /*7cd0*/  ISETP.LT.AND P5, PT, R0, UR6, !P2 ;  /* 0x0000000600007c0c */ /* 0x000fe2000d7a1270 */
[----:B------:R-:W-:Y:S02]  /*7ce0*/  VIADD R13, R17, UR10 ;  /* 0x0000000a110d7c36 */ /* 0x000fe40008000000 */
[----:B------:R4:W-:Y:S01]  /*7cf0*/  @P6 STG.E.U16 desc[UR22][R10.64], R52 ;  /* 0x000000340a006986 */ /* 0x0009e2000c101516 */
[----:B------:R-:W-:Y:S01]  /*7d00*/  ISETP.LT.AND P6, PT, R3, UR6, !P2 ;  /* 0x0000000603007c0c */ /* 0x000fe2000d7c1270 */
[----:B-1----:R-:W-:Y:S01]  /*7d10*/  IMAD.WIDE R6, R17, 0x2, R4 ;  /* 0x0000000211067825 */ /* 0x002fe200078e0204 */
[----:B------:R-:W-:-:S03]  /*7d20*/  PRMT R17, R54, 0x7632, R17 ;  /* 0x0000763236117816 */ /* 0x000fc60000000011 */
[----:B------:R-:W-:Y:S01]  /*7d30*/  VIADD R16, R2, 0x33 ;  /* 0x0000003302107836 */ /* 0x000fe20000000000 */
[----:B------:R1:W-:Y:S01]  /*7d40*/  @P1 STG.E.U16 desc[UR22][R6.64], R15 ;  /* 0x0000000f06001986 */ /* 0x0003e2000c101516 */
[----:B--2---:R-:W-:Y:S01]  /*7d50*/  IMAD.WIDE R8, R13, 0x2, R68 ;  /* 0x000000020d087825 */ /* 0x004fe200078e0244 */
[----:B------:R-:W-:Y:S02]  /*7d60*/  PRMT R18, R55, 0x7632, R18 ;  /* 0x0000763237127816 */ /* 0x000fe40000000012 */
[----:B------:R-:W-:Y:S01]  /*7d70*/  ISETP.GE.AND P0, PT, R16, UR7, PT ;  /* 0x0000000710007c0c */ /* 0x000fe2000bf06270 */
[----:B----4-:R-:W-:Y:S01]  /*7d80*/  IMAD.WIDE R10, R13, 0x2, R4 ;  /* 0x000000020d0a7825 */ /* 0x010fe200078e0204 */
[----:B------:R2:W-:Y:S01]  /*7d90*/  @P5 STG.E.U16 desc[UR22][R8.64], R53 ;  /* 0x0000003508005986 */ /* 0x0005e2000c101516 */
[----:B------:R-:W-:Y:S02]  /*7da0*/  PRMT R16, R53, 0x7632, R16 ;  /* 0x0000763235107816 */ /* 0x000fe40000000010 */
[----:B------:R-:W-:Y:S01]  /*7db0*/  ISETP.LT.AND P5, PT, R0, UR6, !P4 ;  /* 0x0000000600007c0c */ /* 0x000fe2000e7a1270 */
[----:B------:R-:W-:Y:S01]  /*7dc0*/  VIADD R13, R13, UR10 ;  /* 0x0000000a0d0d7c36 */ /* 0x000fe20008000000 */
[----:B------:R-:W-:Y:S01]  /*7dd0*/  ISETP.LT.AND P4, PT, R3, UR6, !P4 ;  /* 0x0000000603007c0c */ /* 0x000fe2000e781270 */
[----:B------:R-:W-:Y:S01]  /*7de0*/  VIADD R14, R2, 0x34 ;  /* 0x00000034020e7836 */ /* 0x000fe20000000000 */
[----:B------:R4:W-:Y:S01]  /*7df0*/  @P6 STG.E.U16 desc[UR22][R10.64], R16 ;  /* 0x000000100a006986 */ /* 0x0009e2000c101516 */
[----:B------:R-:W-:Y:S01]  /*7e00*/  ISETP.LT.AND P6, PT, R0, UR6, !P0 ;  /* 0x0000000600007c0c */ /* 0x000fe2000c7c1270 */
[----:B-1----:R-:W-:Y:S01]  /*7e10*/  IMAD.WIDE R6, R13, 0x2, R68 ;  /* 0x000000020d067825 */ /* 0x002fe200078e0244 */
[----:B------:R-:W-:-:S02]  /*7e20*/  ISETP.LT.AND P0, PT, R3, UR6, !P0 ;  /* 0x0000000603007c0c */ /* 0x000fc4000c701270 */
[----:B------:R-:W-:Y:S01]  /*7e30*/  ISETP.GE.AND P3, PT, R14, UR7, PT ;  /* 0x000000070e007c0c */ /* 0x000fe2000bf66270 */
[----:B--2---:R-:W-:-:S03]  /*7e40*/  IMAD.WIDE R8, R13, 0x2, R4 ;  /* 0x000000020d087825 */ /* 0x004fc600078e0204 */
[----:B------:R1:W-:Y:S01]  /*7e50*/  @P5 STG.E.U16 desc[UR22][R6.64], R54 ;  /* 0x0000003606005986 */ /* 0x0003e2000c101516 */
[----:B------:R-:W-:Y:S02]  /*7e60*/  VIADD R15, R13, UR10 ;  /* 0x0000000a0d0f7c36 */ /* 0x000fe40008000000 */
[C---:B------:R-:W-:Y:S01]  /*7e70*/  VIADD R14, R2.reuse, 0x35 ;  /* 0x00000035020e7836 */ /* 0x040fe20000000000 */
[----:B------:R2:W-:Y:S01]  /*7e80*/  @P4 STG.E.U16 desc[UR22][R8.64], R17 ;  /* 0x0000001108004986 */ /* 0x0005e2000c101516 */
[----:B------:R-:W-:Y:S01]  /*7e90*/  VIADD R12, R2, 0x36 ;  /* 0x00000036020c7836 */ /* 0x000fe20000000000 */
[----:B------:R-:W-:Y:S01]  /*7ea0*/  ISETP.LT.AND P4, PT, R0, UR6, !P3 ;  /* 0x0000000600007c0c */ /* 0x000fe2000df81270 */
[----:B----4-:R-:W-:Y:S01]  /*7eb0*/  IMAD.WIDE R10, R15, 0x2, R68 ;  /* 0x000000020f0a7825 */ /* 0x010fe200078e0244 */
[----:B------:R-:W-:Y:S02]  /*7ec0*/  ISETP.GE.AND P2, PT, R14, UR7, PT ;  /* 0x000000070e007c0c */ /* 0x000fe4000bf46270 */
[----:B------:R-:W-:Y:S01]  /*7ed0*/  ISETP.LT.AND P3, PT, R3, UR6, !P3 ;  /* 0x0000000603007c0c */ /* 0x000fe2000df61270 */
[----:B------:R-:W-:Y:S01]  /*7ee0*/  VIADD R14, R2, 0x37 ;  /* 0x00000037020e7836 */ /* 0x000fe20000000000 */
[----:B------:R-:W-:Y:S01]  /*7ef0*/  ISETP.GE.AND P1, PT, R12, UR7, PT ;  /* 0x000000070c007c0c */ /* 0x000fe2000bf26270 */
[----:B------:R-:W-:Y:S01]  /*7f00*/  IMAD.WIDE R12, R15, 0x2, R4 ;  /* 0x000000020f0c7825 */ /* 0x000fe200078e0204 */
[----:B------:R-:W-:Y:S01]  /*7f10*/  @P6 STG.E.U16 desc[UR22][R10.64], R55 ;  /* 0x000000370a006986 */ /* 0x000fe2000c101516 */
[----:B------:R-:W-:-:S02]  /*7f20*/  ISETP.LT.AND P6, PT, R0, UR6, !P2 ;  /* 0x0000000600007c0c */ /* 0x000fc4000d7c1270 */
[----:B------:R-:W-:Y:S01]  /*7f30*/  VIADD R15, R15, UR10 ;  /* 0x0000000a0f0f7c36 */ /* 0x000fe20008000000 */
[----:B------:R4:W-:Y:S01]  /*7f40*/  @P0 STG.E.U16 desc[UR22][R12.64], R18 ;  /* 0x000000120c000986 */ /* 0x0009e2000c101516 */
[----:B------:R-:W-:Y:S01]  /*7f50*/  ISETP.LT.AND P2, PT, R3, UR6, !P2 ;  /* 0x0000000603007c0c */ /* 0x000fe2000d741270 */
[----:B------:R-:W-:Y:S01]  /*7f60*/  VIADD R16, R2, 0x38 ;  /* 0x0000003802107836 */ /* 0x000fe20000000000 */
[----:B------:R-:W-:Y:S01]  /*7f70*/  ISETP.GE.AND P5, PT, R14, UR7, PT ;  /* 0x000000070e007c0c */ /* 0x000fe2000bfa6270 */
[----:B-1----:R-:W-:-:S03]  /*7f80*/  IMAD.WIDE R6, R15, 0x2, R68 ;  /* 0x000000020f067825 */ /* 0x002fc600078e0244 */
[----:B------:R-:W-:Y:S01]  /*7f90*/  ISETP.GE.AND P0, PT, R16, UR7, PT ;  /* 0x0000000710007c0c */ /* 0x000fe2000bf06270 */
[C---:B--2---:R-:W-:Y:S01]  /*7fa0*/  VIADD R17, R15.reuse, UR10 ;  /* 0x0000000a0f117c36 */ /* 0x044fe20008000000 */
[----:B------:R1:W-:Y:S01]  /*7fb0*/  @P4 STG.E.U16 desc[UR22][R6.64], R56 ;  /* 0x0000003806004986 */ /* 0x0003e2000c101516 */
[----:B------:R-:W-:Y:S01]  /*7fc0*/  IMAD.WIDE R8, R15, 0x2, R4 ;  /* 0x000000020f087825 */ /* 0x000fe200078e0204 */
[----:B------:R-:W-:Y:S02]  /*7fd0*/  PRMT R15, R57, 0x7632, R15 ;  /* 0x00007632390f7816 */ /* 0x000fe4000000000f */
[----:B----4-:R-:W-:Y:S01]  /*7fe0*/  PRMT R18, R56, 0x7632, R18 ;  /* 0x0000763238127816 */ /* 0x010fe20000000012 */
[----:B------:R-:W-:Y:S01]  /*7ff0*/  IMAD.WIDE R10, R17, 0x2, R68 ;  /* 0x00000002110a7825 */ /* 0x000fe200078e0244 */
[----:B------:R-:W-:-:S03]  /*8000*/  PRMT R16, R58, 0x7632, R16 ;  /* 0x000076323a107816 */ /* 0x000fc60000000010 */
        /* <DEDUP_REMOVED lines=9> */
[C---:B--2---:R-:W-:Y:S01]  /*80a0*/  IMAD.WIDE R8, R13.reuse, 0x2, R68 ;  /* 0x000000020d087825 */ /* 0x044fe200078e0244 */
[----:B------:R-:W-:Y:S02]  /*80b0*/  PRMT R18, R60, 0x7632, R18 ;  /* 0x000076323c127816 */ /* 0x000fe40000000012 */
[----:B------:R-:W-:Y:S01]  /*80c0*/  ISETP.GE.AND P4, PT, R14, UR7, PT ;  /* 0x000000070e007c0c */ /* 0x000fe2000bf86270 */
[----:B----4-:R-:W-:Y:S01]  /*80d0*/  IMAD.WIDE R10, R13, 0x2, R4 ;  /* 0x000000020d0a7825 */ /* 0x010fe200078e0204 */
[----:B------:R2:W-:Y:S01]  /*80e0*/  @P3 STG.E.U16 desc[UR22][R8.64], R58 ;  /* 0x0000003a08003986 */ /* 0x0005e2000c101516 */
[C---:B------:R-:W-:Y:S02]  /*80f0*/  ISETP.LT.AND P3, PT, R0.reuse, UR6, !P5 ;  /* 0x0000000600007c0c */ /* 0x040fe4000ef61270 */
[----:B------:R-:W-:Y:S01]  /*8100*/  ISETP.LT.AND P5, PT, R3, UR6, !P5 ;  /* 0x0000000603007c0c */ /* 0x000fe2000efa1270 */
[----:B------:R4:W-:Y:S01]  /*8110*/  @P6 STG.E.U16 desc[UR22][R10.64], R16 ;  /* 0x000000100a006986 */ /* 0x0009e2000c101516 */
[----:B------:R-:W-:Y:S01]  /*8120*/  ISETP.LT.AND P6, PT, R0, UR6, !P0 ;  /* 0x0000000600007c0c */ /* 0x000fe2000c7c1270 */
[----:B------:R-:W-:Y:S01]  /*8130*/  VIADD R13, R13, UR10 ;  /* 0x0000000a0d0d7c36 */ /* 0x000fe20008000000 */
[----:B------:R-:W-:Y:S01]  /*8140*/  ISETP.LT.AND P0, PT, R3, UR6, !P0 ;  /* 0x0000000603007c0c */ /* 0x000fe2000c701270 */
[----:B------:R-:W-:-:S02]  /*8150*/  VIADD R14, R2, 0x3a ;  /* 0x0000003a020e7836 */ /* 0x000fc40000000000 */
[C---:B-1----:R-:W-:Y:S02]  /*8160*/  VIADD R15, R13.reuse, UR10 ;  /* 0x0000000a0d0f7c36 */ /* 0x042fe40008000000 */
[----:B------:R-:W-:Y:S01]  /*8170*/  IMAD.WIDE R6, R13, 0x2, R68 ;  /* 0x000000020d067825 */ /* 0x000fe200078e0244 */
[----:B------:R-:W-:-:S03]  /*8180*/  ISETP.GE.AND P1, PT, R14, UR7, PT ;  /* 0x000000070e007c0c */ /* 0x000fc6000bf26270 */
[----:B--2---:R-:W-:Y:S01]  /*8190*/  IMAD.WIDE R8, R13, 0x2, R4 ;  /* 0x000000020d087825 */ /* 0x004fe200078e0204 */
[----:B------:R-:W-:Y:S03]  /*81a0*/  @P3 STG.E.U16 desc[UR22][R6.64], R59 ;  /* 0x0000003b06003986 */ /* 0x000fe6000c101516 */
[----:B------:R-:W-:Y:S01]  /*81b0*/  VIADD R12, R2, 0x3b ;  /* 0x0000003b020c7836 */ /* 0x000fe20000000000 */
[----:B------:R1:W-:Y:S01]  /*81c0*/  @P5 STG.E.U16 desc[UR22][R8.64], R17 ;  /* 0x0000001108005986 */ /* 0x0003e2000c101516 */
[C---:B----4-:R-:W-:Y:S01]  /*81d0*/  IMAD.WIDE R10, R15.reuse, 0x2, R68 ;  /* 0x000000020f0a7825 */ /* 0x050fe200078e0244 */
[----:B------:R-:W-:Y:S02]  /*81e0*/  ISETP.LT.AND P5, PT, R0, UR6, !P4 ;  /* 0x0000000600007c0c */ /* 0x000fe4000e7a1270 */
[----:B------:R-:W-:Y:S01]  /*81f0*/  ISETP.GE.AND P2, PT, R12, UR7, PT ;  /* 0x000000070c007c0c */ /* 0x000fe2000bf46270 */
[----:B------:R-:W-:Y:S01]  /*8200*/  IMAD.WIDE R12, R15, 0x2, R4 ;  /* 0x000000020f0c7825 */ /* 0x000fe200078e0204 */
[----:B------:R-:W-:Y:S01]  /*8210*/  ISETP.LT.AND P4, PT, R3, UR6, !P4 ;  /* 0x0000000603007c0c */ /* 0x000fe2000e781270 */
[----:B------:R2:W-:Y:S01]  /*8220*/  @P6 STG.E.U16 desc[UR22][R10.64], R60 ;  /* 0x0000003c0a006986 */ /* 0x0005e2000c101516 */
[----:B------:R-:W-:Y:S01]  /*8230*/  ISETP.LT.AND P6, PT, R0, UR6, !P1 ;  /* 0x0000000600007c0c */ /* 0x000fe2000cfc1270 */
[----:B------:R-:W-:Y:S01]  /*8240*/  VIADD R15, R15, UR10 ;  /* 0x0000000a0f0f7c36 */ /* 0x000fe20008000000 */
[----:B------:R-:W-:Y:S01]  /*8250*/  ISETP.LT.AND P1, PT, R3, UR6, !P1 ;  /* 0x0000000603007c0c */ /* 0x000fe2000cf21270 */
[----:B------:R-:W-:Y:S01]  /*8260*/  VIADD R14, R2, 0x3c ;  /* 0x0000003c020e7836 */ /* 0x000fe20000000000 */
[----:B------:R4:W-:Y:S01]  /*8270*/  @P0 STG.E.U16 desc[UR22][R12.64], R18 ;  /* 0x000000120c000986 */ /* 0x0009e2000c101516 */
[----:B-1----:R-:W-:-:S02]  /*8280*/  VIADD R17, R15, UR10 ;  /* 0x0000000a0f117c36 */ /* 0x002fc40008000000 */
[----:B------:R-:W-:Y:S01]  /*8290*/  IMAD.WIDE R6, R15, 0x2, R68 ;  /* 0x000000020f067825 */ /* 0x000fe200078e0244 */
[----:B------:R-:W-:-:S03]  /*82a0*/  ISETP.GE.AND P3, PT, R14, UR7, PT ;  /* 0x000000070e007c0c */ /* 0x000fc6000bf66270 */
[----:B------:R-:W-:Y:S01]  /*82b0*/  IMAD.WIDE R8, R15, 0x2, R4 ;  /* 0x000000020f087825 */ /* 0x000fe200078e0204 */
[----:B------:R1:W-:Y:S03]  /*82c0*/  @P5 STG.E.U16 desc[UR22][R6.64], R61 ;  /* 0x0000003d06005986 */ /* 0x0003e6000c101516 */
[----:B--2---:R-:W-:Y:S01]  /*82d0*/  IMAD.WIDE R10, R17, 0x2, R68 ;  /* 0x00000002110a7825 */ /* 0x004fe200078e0244 */
[----:B----4-:R-:W-:-:S03]  /*82e0*/  PRMT R12, R61, 0x7632, R12 ;  /* 0x000076323d0c7816 */ /* 0x010fc6000000000c */
[----:B------:R-:W-:Y:S02]  /*82f0*/  VIADD R14, R2, 0x3e ;  /* 0x0000003e020e7836 */ /* 0x000fe40000000000 */
[----:B------:R2:W-:Y:S01]  /*8300*/  @P4 STG.E.U16 desc[UR22][R8.64], R12 ;  /* 0x0000000c08004986 */ /* 0x0005e2000c101516 */
[C---:B------:R-:W-:Y:S01]  /*8310*/  ISETP.LT.AND P4, PT, R0.reuse, UR6, !P2 ;  /* 0x0000000600007c0c */ /* 0x040fe2000d781270 */
[----:B------:R-:W-:Y:S01]  /*8320*/  VIADD R13, R17, UR10 ;  /* 0x0000000a110d7c36 */ /* 0x000fe20008000000 */
[----:B------:R-:W-:Y:S01]  /*8330*/  ISETP.LT.AND P2, PT, R3, UR6, !P2 ;  /* 0x0000000603007c0c */ /* 0x000fe2000d741270 */
[----:B------:R4:W-:Y:S01]  /*8340*/  @P6 STG.E.U16 desc[UR22][R10.64], R62 ;  /* 0x0000003e0a006986 */ /* 0x0009e2000c101516 */
[----:B------:R-:W-:Y:S01]  /*8350*/  ISETP.LT.AND P6, PT, R0, UR6, !P3 ;  /* 0x0000000600007c0c */ /* 0x000fe2000dfc1270 */
[----:B------:R-:W-:Y:S01]  /*8360*/  VIADD R16, R2, 0x3d ;  /* 0x0000003d02107836 */ /* 0x000fe20000000000 */
[----:B------:R-:W-:Y:S01]  /*8370*/  ISETP.GE.AND P5, PT, R14, UR7, PT ;  /* 0x000000070e007c0c */ /* 0x000fe2000bfa6270 */
[----:B------:R-:W-:Y:S01]  /*8380*/  VIADD R15, R13, UR10 ;  /* 0x0000000a0d0f7c36 */ /* 0x000fe20008000000 */
[----:B------:R-:W-:Y:S01]  /*8390*/  PRMT R14, R62, 0x7632, R14 ;  /* 0x000076323e0e7816 */ /* 0x000fe2000000000e */
[----:B-1----:R-:W-:Y:S01]  /*83a0*/  IMAD.WIDE R6, R17, 0x2, R4 ;  /* 0x0000000211067825 */ /* 0x002fe200078e0204 */
[----:B------:R-:W-:-:S02]  /*83b0*/  ISETP.GE.AND P0, PT, R16, UR7, PT ;  /* 0x0000000710007c0c */ /* 0x000fc4000bf06270 */
[----:B------:R-:W-:Y:S01]  /*83c0*/  PRMT R16, R63, 0x7632, R16 ;  /* 0x000076323f107816 */ /* 0x000fe20000000010 */
[----:B--2---:R-:W-:Y:S01]  /*83d0*/  IMAD.WIDE R8, R13, 0x2, R68 ;  /* 0x000000020d087825 */ /* 0x004fe200078e0244 */
[----:B------:R1:W-:Y:S01]  /*83e0*/  @P1 STG.E.U16 desc[UR22][R6.64], R14 ;  /* 0x0000000e06001986 */ /* 0x0003e2000c101516 */
[----:B------:R-:W-:Y:S02]  /*83f0*/  ISETP.LT.AND P3, PT, R3, UR6, !P3 ;  /* 0x0000000603007c0c */ /* 0x000fe4000df61270 */
[----:B----4-:R-:W-:Y:S01]  /*8400*/  IMAD.WIDE R10, R13, 0x2, R4 ;  /* 0x000000020d0a7825 */ /* 0x010fe200078e0204 */
[----:B------:R2:W-:Y:S01]  /*8410*/  @P4 STG.E.U16 desc[UR22][R8.64], R63 ;  /* 0x0000003f08004986 */ /* 0x0005e2000c101516 */
[----:B------:R-:W-:Y:S02]  /*8420*/  ISETP.LT.AND P4, PT, R0, UR6, !P5 ;  /* 0x0000000600007c0c */ /* 0x000fe4000ef81270 */
[----:B------:R-:W-:Y:S01]  /*8430*/  IMAD.WIDE R12, R15, 0x2, R68 ;  /* 0x000000020f0c7825 */ /* 0x000fe200078e0244 */
[----:B------:R-:W-:Y:S01]  /*8440*/  @P2 STG.E.U16 desc[UR22][R10.64], R16 ;  /* 0x000000100a002986 */ /* 0x000fe2000c101516 */
[----:B------:R-:W-:-:S02]  /*8450*/  ISETP.LT.AND P5, PT, R3, UR6, !P5 ;  /* 0x0000000603007c0c */ /* 0x000fc4000efa1270 */
[----:B------:R-:W-:Y:S01]  /*8460*/  VIADD R2, R2, 0x3f ;  /* 0x0000003f02027836 */ /* 0x000fe20000000000 */
[----:B------:R4:W-:Y:S01]  /*8470*/  @P6 STG.E.U16 desc[UR22][R12.64], R64 ;  /* 0x000000400c006986 */ /* 0x0009e2000c101516 */
[----:B------:R-:W-:Y:S01]  /*8480*/  ISETP.LT.AND P6, PT, R0, UR6, !P0 ;  /* 0x0000000600007c0c */ /* 0x000fe2000c7c1270 */
[----:B------:R-:W-:Y:S01]  /*8490*/  VIADD R17, R15, UR10 ;  /* 0x0000000a0f117c36 */ /* 0x000fe20008000000 */
[----:B------:R-:W-:Y:S02]  /*84a0*/  ISETP.LT.AND P0, PT, R3, UR6, !P0 ;  /* 0x0000000603007c0c */ /* 0x000fe4000c701270 */
[----:B------:R-:W-:Y:S01]  /*84b0*/  ISETP.GE.AND P1, PT, R2, UR7, PT ;  /* 0x0000000702007c0c */ /* 0x000fe2000bf26270 */
[----:B-1----:R-:W-:Y:S01]  /*84c0*/  IMAD.WIDE R6, R17, 0x2, R68 ;  /* 0x0000000211067825 */ /* 0x002fe200078e0244 */
[----:B------:R-:W-:Y:S02]  /*84d0*/  PRMT R14, R67, 0x7632, R14 ;  /* 0x00007632430e7816 */ /* 0x000fe4000000000e */
[----:B------:R-:W-:Y:S01]  /*84e0*/  ISETP.LT.AND P2, PT, R0, UR6, !P1 ;  /* 0x0000000600007c0c */ /* 0x000fe2000cf41270 */
[----:B--2---:R-:W-:Y:S01]  /*84f0*/  IMAD.WIDE R8, R17, 0x2, R4 ;  /* 0x0000000211087825 */ /* 0x004fe200078e0204 */
[----:B------:R-:W-:-:S02]  /*8500*/  ISETP.LT.AND P1, PT, R3, UR6, !P1 ;  /* 0x0000000603007c0c */ /* 0x000fc4000cf21270 */
[----:B------:R-:W-:Y:S01]  /*8510*/  PRMT R0, R64, 0x7632, R0 ;  /* 0x0000763240007816 */ /* 0x000fe20000000000 */
[----:B------:R-:W-:-:S04]  /*8520*/  IMAD.WIDE R2, R15, 0x2, R4 ;  /* 0x000000020f027825 */ /* 0x000fc800078e0204 */
[----:B----4-:R-:W-:Y:S01]  /*8530*/  VIADD R13, R17, UR10 ;  /* 0x0000000a110d7c36 */ /* 0x010fe20008000000 */
[----:B------:R1:W-:Y:S03]  /*8540*/  @P3 STG.E.U16 desc[UR22][R2.64], R0 ;  /* 0x0000000002003986 */ /* 0x0003e6000c101516 */
[C---:B------:R-:W-:Y:S01]  /*8550*/  VIADD R15, R13.reuse, UR10 ;  /* 0x0000000a0d0f7c36 */ /* 0x040fe20008000000 */
[----:B------:R2:W-:Y:S01]  /*8560*/  @P6 STG.E.U16 desc[UR22][R6.64], R65 ;  /* 0x0000004106006986 */ /* 0x0005e2000c101516 */
[----:B------:R-:W-:-:S04]  /*8570*/  IMAD.WIDE R10, R13, 0x2, R68 ;  /* 0x000000020d0a7825 */ /* 0x000fc800078e0244 */
[----:B------:R-:W-:Y:S01]  /*8580*/  IMAD.WIDE R12, R13, 0x2, R4 ;  /* 0x000000020d0c7825 */ /* 0x000fe200078e0204 */
[----:B-1----:R-:W-:-:S03]  /*8590*/  PRMT R3, R65, 0x7632, R3 ;  /* 0x0000763241037816 */ /* 0x002fc60000000003 */
[----:B------:R-:W-:Y:S01]  /*85a0*/  IMAD.WIDE R68, R15, 0x2, R68 ;  /* 0x000000020f447825 */ /* 0x000fe200078e0244 */
[----:B--2---:R-:W-:-:S03]  /*85b0*/  PRMT R7, R66, 0x7632, R7 ;  /* 0x0000763242077816 */ /* 0x004fc60000000007 */
[----:B------:R-:W-:Y:S01]  /*85c0*/  IMAD.WIDE R4, R15, 0x2, R4 ;  /* 0x000000020f047825 */ /* 0x000fe200078e0204 */
[----:B------:R1:W-:Y:S04]  /*85d0*/  @P0 STG.E.U16 desc[UR22][R8.64], R3 ;  /* 0x0000000308000986 */ /* 0x0003e8000c101516 */
[----:B------:R1:W-:Y:S04]  /*85e0*/  @P4 STG.E.U16 desc[UR22][R10.64], R66 ;  /* 0x000000420a004986 */ /* 0x0003e8000c101516 */
[----:B------:R1:W-:Y:S04]  /*85f0*/  @P5 STG.E.U16 desc[UR22][R12.64], R7 ;  /* 0x000000070c005986 */ /* 0x0003e8000c101516 */
[----:B------:R1:W-:Y:S04]  /*8600*/  @P2 STG.E.U16 desc[UR22][R68.64], R67 ;  /* 0x0000004344002986 */ /* 0x0003e8000c101516 */
[----:B------:R1:W-:Y:S01]  /*8610*/  @P1 STG.E.U16 desc[UR22][R4.64], R14 ;  /* 0x0000000e04001986 */ /* 0x0003e2000c101516 */
[----:B---3--:R-:W-:Y:S06]  /*8620*/  BAR.SYNC.DEFER_BLOCKING 0x0 ;  /* 0x0000000000007b1d */ /* 0x008fec0000010000 */
[----:B------:R-:W-:Y:S05]  /*8630*/  BRA.U UP0, `(.L_x_13) ;  /* 0x0000000100a07547 */ /* 0x000fea000b800000 */
[----:B------:R-:W2:Y:S01]  /*8640*/  S2UR UR5, SR_CgaCtaId ;  /* 0x00000000000579c3 */ /* 0x000ea20000008800 */
[----:B------:R-:W-:Y:S01]  /*8650*/  NOP ;  /* 0x0000000000007918 */ /* 0x000fe20000000000 */
[----:B------:R-:W-:Y:S01]  /*8660*/  UMOV UR4, 0x50 ;  /* 0x0000005000047882 */ /* 0x000fe20000000000 */
[----:B------:R-:W-:Y:S02]  /*8670*/  IMAD.U32 R0, RZ, RZ, UR8 ;  /* 0x00000008ff007e24 */ /* 0x000fe4000f8e00ff */
[----:B-1----:R-:W-:Y:S02]  /*8680*/  IMAD.MOV.U32 R3, RZ, RZ, 0xf ;  /* 0x0000000fff037424 */ /* 0x002fe400078e00ff */
[----:B------:R-:W-:Y:S01]  /*8690*/  IMAD.MOV.U32 R7, RZ, RZ, 0x1 ;  /* 0x00000001ff077424 */ /* 0x000fe200078e00ff */
[----:B------:R-:W-:-:S04]  /*86a0*/  LOP3.LUT R0, R0, 0xffff, RZ, 0xc0, !PT ;  /* 0x0000ffff00007812 */ /* 0x000fc800078ec0ff */
[----:B------:R-:W-:-:S05]  /*86b0*/  SHF.R.U32.HI R0, RZ, 0x5, R0 ;  /* 0x00000005ff007819 */ /* 0x000fca0000011600 */
[----:B------:R-:W-:Y:S01]  /*86c0*/  VIADD R2, R0, 0x10 ;  /* 0x0000001000027836 */ /* 0x000fe20000000000 */
[----:B------:R-:W-:Y:S01]  /*86d0*/  SHF.L.U32 R0, R3, R0, RZ ;  /* 0x0000000003007219 */ /* 0x000fe200000006ff */
[----:B--2---:R-:W-:-:S03]  /*86e0*/  ULEA UR6, UR5, UR4, 0x18 ;  /* 0x0000000405067291 */ /* 0x004fc6000f8ec0ff */
[----:B------:R-:W-:-:S04]  /*86f0*/  SHF.L.U32 R3, R7, R2, RZ ;  /* 0x0000000207037219 */ /* 0x000fc800000006ff */
[----:B------:R-:W-:Y:S02]  /*8700*/  LOP3.LUT R0, R3, R0, RZ, 0xfc, !PT ;  /* 0x0000000003007212 */ /* 0x000fe400078efcff */
[----:B------:R-:W1:Y:S02]  /*8710*/  LDS R5, [UR6] ;  /* 0x00000006ff057984 */ /* 0x000e640008000800 */
[C---:B------:R-:W-:Y:S02]  /*8720*/  LOP3.LUT R2, R0.reuse, 0xffff, RZ, 0xc0, !PT ;  /* 0x0000ffff00027812 */ /* 0x040fe400078ec0ff */
[----:B-1----:R-:W-:-:S04]  /*8730*/  LOP3.LUT R3, R0, 0xffff, R5, 0x80, !PT ;  /* 0x0000ffff00037812 */ /* 0x002fc800078e8005 */
[----:B------:R-:W-:-:S13]  /*8740*/  ISETP.NE.AND P0, PT, R3, R2, PT ;  /* 0x000000020300720c */ /* 0x000fda0003f05270 */
[----:B------:R-:W-:Y:S05]  /*8750*/  @P0 BRA `(.L_x_14) ;  /* 0x0000000000500947 */ /* 0x000fea0003800000 */
[----:B------:R-:W-:Y:S02]  /*8760*/  SHF.R.U32.HI R5, RZ, 0x10, R5 ;  /* 0x00000010ff057819 */ /* 0x000fe40000011605 */
[----:B------:R-:W-:-:S04]  /*8770*/  SHF.R.U32.HI R2, RZ, 0x10, R0 ;  /* 0x00000010ff027819 */ /* 0x000fc80000011600 */
[----:B------:R-:W-:-:S04]  /*8780*/  LOP3.LUT R5, R5, R2, RZ, 0xc0, !PT ;  /* 0x0000000205057212 */ /* 0x000fc800078ec0ff */
[----:B------:R-:W-:-:S13]  /*8790*/  ISETP.NE.AND P0, PT, R5, R2, PT ;  /* 0x000000020500720c */ /* 0x000fda0003f05270 */
[----:B------:R-:W-:Y:S05]  /*87a0*/  @P0 BRA `(.L_x_15) ;  /* 0x0000000000300947 */ /* 0x000fea0003800000 */
[----:B------:R-:W-:Y:S01]  /*87b0*/  R2UR UR4, R0 ;  /* 0x00000000000472ca */ /* 0x000fe200000e0000 */
[----:B------:R-:W-:Y:S01]  /*87c0*/  VOTEU.ANY UR5, UPT, PT ;  /* 0x0000000000057886 */ /* 0x000fe200038e0100 */
[----:B------:R-:W1:Y:S01]  /*87d0*/  S2R R0, SR_LANEID ;  /* 0x0000000000007919 */ /* 0x000e620000000000 */
[----:B------:R-:W-:-:S10]  /*87e0*/  UFLO.U32 UR5, UR5 ;  /* 0x00000005000572bd */ /* 0x000fd400080e0000 */
[----:B------:R-:W-:-:S06]  /*87f0*/  ULOP3.LUT UR4, URZ, UR4, URZ, 0x33, !UPT ;  /* 0x00000004ff047292 */ /* 0x000fcc000f8e33ff */
[----:B------:R-:W-:-:S04]  /*8800*/  IMAD.U32 R2, RZ, RZ, UR4 ;  /* 0x00000004ff027e24 */ /* 0x000fc8000f8e00ff */
[----:B------:R-:W2:Y:S02]  /*8810*/  REDUX UR7, R2 ;  /* 0x00000000020773c4 */ /* 0x000ea40000000000 */
[----:B------:R3:W-:Y:S01]  /*8820*/  UTCATOMSWS.AND URZ, UR4 ;  /* 0x0000000400ff79e3 */ /* 0x0007e20008000000 */
[----:B-1----:R-:W-:Y:S01]  /*8830*/  ISETP.EQ.U32.AND P0, PT, R0, UR5, PT ;  /* 0x0000000500007c0c */ /* 0x002fe2000bf02070 */
[----:B--2---:R-:W-:-:S12]  /*8840*/  IMAD.U32 R0, RZ, RZ, UR7 ;  /* 0x00000007ff007e24 */ /* 0x004fd8000f8e00ff */
[----:B------:R3:W-:Y:S01]  /*8850*/  @P0 ATOMS.AND RZ, [UR6], R0 ;  /* 0x00000000ffff098c */ /* 0x0007e2000a800006 */
[----:B------:R-:W-:Y:S05]  /*8860*/  BRA `(.L_x_13) ;  /* 0x0000000000147947 */ /* 0x000fea0003800000 */
.L_x_15:
[----:B------:R-:W-:-:S07]  /*8870*/  MOV R2, 0x8890 ;  /* 0x0000889000027802 */ /* 0x000fce0000000f00 */
[----:B0-----:R-:W-:Y:S05]  /*8880*/  CALL.REL.NOINC `($__internal_0_$__cuda_sm10x_tcgen05_guardrail_trap_col_being_dealloced_not_returned_by_alloc) ;  /* 0x00000000002c7944 */ /* 0x001fea0003c00000 */
[----:B------:R-:W-:Y:S05]  /*8890*/  BRA `(.L_x_13) ;  /* 0x0000000000087947 */ /* 0x000fea0003800000 */
.L_x_14:
[----:B------:R-:W-:-:S07]  /*88a0*/  MOV R2, 0x88c0 ;  /* 0x000088c000027802 */ /* 0x000fce0000000f00 */
[----:B0-----:R-:W-:Y:S05]  /*88b0*/  CALL.REL.NOINC `($__internal_2_$__cuda_sm10x_tcgen05_guardrail_trap_unallocated_columns_being_dealloced) ;  /* 0x0000000000387944 */ /* 0x001fea0003c00000 */
.L_x_13:
[----:B------:R-:W-:Y:S01]  /*88c0*/  NOP ;  /* 0x0000000000007918 */ /* 0x000fe20000000000 */
[----:B---3--:R-:W-:Y:S05]  /*88d0*/  EXIT ;  /* 0x000000000000794d */ /* 0x008fea0003800000 */
.L_x_8:
[----:B------:R-:W0:Y:S02]  /*88e0*/  SYNCS.PHASECHK.TRANS64.TRYWAIT P1, [UR11], R175 ;  /* 0x000000afff0075a7 */ /* 0x000e24000802110b */
[----:B0-----:R-:W-:Y:S05]  /*88f0*/  @!P1 BRA `(.L_x_8) ;  /* 0xfffffffc00f89947 */ /* 0x001fea000383ffff */
[----:B------:R-:W-:Y:S05]  /*8900*/  BRA `(.L_x_16) ;  /* 0xffffffb400d87947 */ /* 0x000fea000383ffff */
.L_x_12:
[----:B------:R-:W2:Y:S02]  /*8910*/  SYNCS.PHASECHK.TRANS64.TRYWAIT P0, [UR11], R4 ;  /* 0x00000004ff0075a7 */ /* 0x000ea4000800110b */
[----:B--2---:R-:W-:Y:S05]  /*8920*/  @!P0 BRA `(.L_x_12) ;  /* 0xfffffffc00f88947 */ /* 0x004fea000383ffff */
[----:B------:R-:W-:Y:S05]  /*8930*/  BRA `(.L_x_11) ;  /* 0xffffffcc00fc7947 */ /* 0x000fea000383ffff */
        .weak           $__internal_0_$__cuda_sm10x_tcgen05_guardrail_trap_col_being_dealloced_not_returned_by_alloc
        .type           $__internal_0_$__cuda_sm10x_tcgen05_guardrail_trap_col_being_dealloced_not_returned_by_alloc,@function
        .size           $__internal_0_$__cuda_sm10x_tcgen05_guardrail_trap_col_being_dealloced_not_returned_by_alloc,($__internal_1_$__cuda_sm10x_tcgen05_guardrail_trap_phase_invalid_during_alloc - $__internal_0_$__cuda_sm10x_tcgen05_guardrail_trap_col_being_dealloced_not_returned_by_alloc)
$__internal_0_$__cuda_sm10x_tcgen05_guardrail_trap_col_being_dealloced_not_returned_by_alloc:
[----:B------:R-:W-:Y:S05]  /*8940*/  BPT.TRAP 0x1 ;  /* 0x000000040000795c */ /* 0x000fea0000300000 */
[----:B------:R-:W-:-:S04]  /*8950*/  IMAD.MOV.U32 R3, RZ, RZ, 0x0 ;  /* 0x00000000ff037424 */ /* 0x000fc800078e00ff */
[----:B------:R-:W-:Y:S05]  /*8960*/  RET.REL.NODEC R2 `(matmul_kernel) ;  /* 0xffffff7402a47950 */ /* 0x000fea0003c3ffff */
        .weak           $__internal_1_$__cuda_sm10x_tcgen05_guardrail_trap_phase_invalid_during_alloc
        .type           $__internal_1_$__cuda_sm10x_tcgen05_guardrail_trap_phase_invalid_during_alloc,@function
        .size           $__internal_1_$__cuda_sm10x_tcgen05_guardrail_trap_phase_invalid_during_alloc,($__internal_2_$__cuda_sm10x_tcgen05_guardrail_trap_unallocated_columns_being_dealloced - $__internal_1_$__cuda_sm10x_tcgen05_guardrail_trap_phase_invalid_during_alloc)
$__internal_1_$__cuda_sm10x_tcgen05_guardrail_trap_phase_invalid_during_alloc:
[----:B------:R-:W-:Y:S05]  /*8970*/  BPT.TRAP 0x1 ;  /* 0x000000040000795c */ /* 0x000fea0000300000 */
[----:B------:R-:W-:-:S04]  /*8980*/  IMAD.MOV.U32 R3, RZ, RZ, 0x0 ;  /* 0x00000000ff037424 */ /* 0x000fc800078e00ff */
[----:B------:R-:W-:Y:S05]  /*8990*/  RET.REL.NODEC R2 `(matmul_kernel) ;  /* 0xffffff7402987950 */ /* 0x000fea0003c3ffff */
        .weak           $__internal_2_$__cuda_sm10x_tcgen05_guardrail_trap_unallocated_columns_being_dealloced
        .type           $__internal_2_$__cuda_sm10x_tcgen05_guardrail_trap_unallocated_columns_being_dealloced,@function
        .size           $__internal_2_$__cuda_sm10x_tcgen05_guardrail_trap_unallocated_columns_being_dealloced,(.L_x_20 - $__internal_2_$__cuda_sm10x_tcgen05_guardrail_trap_unallocated_columns_being_dealloced)
$__internal_2_$__cuda_sm10x_tcgen05_guardrail_trap_unallocated_columns_being_dealloced:
[----:B------:R-:W-:Y:S05]  /*89a0*/  BPT.TRAP 0x1 ;  /* 0x000000040000795c */ /* 0x000fea0000300000 */
[----:B------:R-:W-:-:S04]  /*89b0*/  IMAD.MOV.U32 R3, RZ, RZ, 0x0 ;  /* 0x00000000ff037424 */ /* 0x000fc800078e00ff */
[----:B------:R-:W-:Y:S05]  /*89c0*/  RET.REL.NODEC R2 `(matmul_kernel) ;  /* 0xffffff74028c7950 */ /* 0x000fea0003c3ffff */
.L_x_17:
[----:B------:R-:W-:-:S00]  /*89d0*/  BRA `(.L_x_17) ;  /* 0xfffffffc00fc7947 */ /* 0x000fc0000383ffff */
[----:B------:R-:W-:-:S00]  /*89e0*/  NOP ;  /* 0x0000000000007918 */ /* 0x000fc00000000000 */
        /* <DEDUP_REMOVED lines=9> */
.L_x_20:


//--------------------- .nv.shared.matmul_kernel  --------------------------
	.section	.nv.shared.matmul_kernel,"aw",@nobits
	.sectionflags	@""
	.align	16
	.zero		1024


//--------------------- .nv.shared.reserved.0     --------------------------
	.section	.nv.shared.reserved.0,"aw",@nobits
	.align	8
	.weak		__nv_reservedSMEM_offset_0_alias
	.size		__nv_reservedSMEM_offset_0_alias, 0, 64
	.other		__nv_reservedSMEM_offset_0_alias,@"STO_CUDA_RESERVED_SHARED STV_DEFAULT"
__nv_reservedSMEM_offset_0_alias:
	.zero		0
.nv.shared.reserved.0:
	.zero		64
	.weak		__nv_reservedSMEM_allocation_phase
	.type		__nv_reservedSMEM_allocation_phase,@object
	.size		__nv_reservedSMEM_allocation_phase,(.L_0 - __nv_reservedSMEM_allocation_phase)
__nv_reservedSMEM_allocation_phase:
	.zero		1
.L_0:
	.zero		7
	.weak		__nv_reservedSMEM_devtool_atexit_pc
	.type		__nv_reservedSMEM_devtool_atexit_pc,@object
	.size		__nv_reservedSMEM_devtool_atexit_pc,(__nv_reservedSMEM_allocation_mask - __nv_reservedSMEM_devtool_atexit_pc)
__nv_reservedSMEM_devtool_atexit_pc:
	.zero		8
	.weak		__nv_reservedSMEM_allocation_mask
	.type		__nv_reservedSMEM_allocation_mask,@object
	.size		__nv_reservedSMEM_allocation_mask,(.L_2 - __nv_reservedSMEM_allocation_mask)
__nv_reservedSMEM_allocation_mask:
	.zero		4
.L_2:


//--------------------- .nv.constant0.matmul_kernel --------------------------
	.section	.nv.constant0.matmul_kernel,"a",@progbits
	.sectionflags	@""
	.align	4
.nv.constant0.matmul_kernel:
	.zero		976


//--------------------- SYMBOLS --------------------------

	.type		.nv.reservedSmem.offset0,@object
	.size		.nv.reservedSmem.offset0,0x4
	.type		.nv.reservedSmem.cap,@object
	.size		.nv.reservedSmem.cap,0x4
